//
// Generated by NVIDIA NVVM Compiler
//
// Compiler Build ID: CL-36424714
// Cuda compilation tools, release 13.0, V13.0.88
// Based on NVVM 20.0.0
//

.version 9.0
.target sm_100
.address_size 64

	// .globl	_Z19threedp3_likelihoodPfS_S_S_fiii

.visible .entry _Z19threedp3_likelihoodPfS_S_S_fiii(
	.param .u64 .ptr .align 1 _Z19threedp3_likelihoodPfS_S_S_fiii_param_0,
	.param .u64 .ptr .align 1 _Z19threedp3_likelihoodPfS_S_S_fiii_param_1,
	.param .u64 .ptr .align 1 _Z19threedp3_likelihoodPfS_S_S_fiii_param_2,
	.param .u64 .ptr .align 1 _Z19threedp3_likelihoodPfS_S_S_fiii_param_3,
	.param .f32 _Z19threedp3_likelihoodPfS_S_S_fiii_param_4,
	.param .u32 _Z19threedp3_likelihoodPfS_S_S_fiii_param_5,
	.param .u32 _Z19threedp3_likelihoodPfS_S_S_fiii_param_6,
	.param .u32 _Z19threedp3_likelihoodPfS_S_S_fiii_param_7
)
{
	.reg .pred 	%p<278>;
	.reg .b32 	%r<435>;
	.reg .b32 	%f<1503>;
	.reg .b64 	%rd<37>;
	.reg .b64 	%fd<50>;

	ld.param.u64 	%rd11, [_Z19threedp3_likelihoodPfS_S_S_fiii_param_0];
	ld.param.u64 	%rd10, [_Z19threedp3_likelihoodPfS_S_S_fiii_param_3];
	ld.param.f32 	%f159, [_Z19threedp3_likelihoodPfS_S_S_fiii_param_4];
	ld.param.u32 	%r91, [_Z19threedp3_likelihoodPfS_S_S_fiii_param_5];
	ld.param.u32 	%r92, [_Z19threedp3_likelihoodPfS_S_S_fiii_param_6];
	ld.param.u32 	%r93, [_Z19threedp3_likelihoodPfS_S_S_fiii_param_7];
	cvta.to.global.u64 	%rd1, %rd11;
	mov.u32 	%r94, %tid.x;
	mov.u32 	%r1, %ctaid.x;
	mov.u32 	%r95, %ctaid.z;
	shl.b32 	%r96, %r95, 10;
	or.b32  	%r2, %r96, %r94;
	setp.ge.s32 	%p1, %r2, %r93;
	@%p1 bra 	$L__BB0_158;
	mov.u32 	%r428, %ctaid.y;
	cvta.to.global.u64 	%rd12, %rd10;
	mul.lo.s32 	%r99, %r1, %r91;
	shl.b32 	%r100, %r99, 2;
	shl.b32 	%r4, %r428, 2;
	add.s32 	%r101, %r100, %r4;
	mul.wide.s32 	%rd13, %r101, 4;
	add.s64 	%rd14, %rd12, %rd13;
	ld.global.f32 	%f1, [%rd14];
	ld.global.f32 	%f2, [%rd14+4];
	ld.global.f32 	%f3, [%rd14+8];
	add.s32 	%r5, %r1, -3;
	mul.lo.s32 	%r6, %r92, %r2;
	shl.b32 	%r7, %r91, 2;
	add.s32 	%r8, %r5, %r6;
	mad.lo.s32 	%r102, %r7, %r8, %r4;
	add.s32 	%r396, %r102, -12;
	mov.b32 	%r404, 0;
	mov.b32 	%r398, -3;
	mov.u32 	%r397, %r428;
$L__BB0_2:
	setp.ge.s32 	%p2, %r5, %r92;
	add.s32 	%r103, %r397, -3;
	or.b32  	%r104, %r103, %r5;
	setp.lt.s32 	%p3, %r104, 0;
	setp.ge.s32 	%p4, %r103, %r91;
	or.pred  	%p5, %p2, %p4;
	or.pred  	%p6, %p5, %p3;
	@%p6 bra 	$L__BB0_20;
	mul.wide.s32 	%rd15, %r396, 4;
	add.s64 	%rd16, %rd1, %rd15;
	add.s64 	%rd2, %rd16, 4;
	setp.leu.f32 	%p7, %f3, 0f00000000;
	ld.global.f32 	%f160, [%rd16+8];
	setp.leu.f32 	%p8, %f160, 0f00000000;
	or.pred  	%p9, %p7, %p8;
	@%p9 bra 	$L__BB0_20;
	ld.global.f32 	%f5, [%rd2];
	ld.global.f32 	%f162, [%rd2+-4];
	sub.f32 	%f6, %f162, %f1;
	abs.f32 	%f7, %f6;
	setp.eq.f32 	%p10, %f6, 0f3F800000;
	mov.f32 	%f1481, 0f3F800000;
	@%p10 bra 	$L__BB0_9;
	setp.num.f32 	%p11, %f7, %f7;
	@%p11 bra 	$L__BB0_7;
	mov.f32 	%f220, 0f40000000;
	add.rn.f32 	%f1481, %f6, %f220;
	bra.uni 	$L__BB0_9;
$L__BB0_7:
	abs.f32 	%f163, %f6;
	setp.lt.f32 	%p12, %f163, 0f00800000;
	mul.f32 	%f165, %f163, 0f4B800000;
	selp.f32 	%f166, %f165, %f163, %p12;
	mov.b32 	%r105, %f166;
	add.s32 	%r106, %r105, -1060439283;
	and.b32  	%r107, %r106, -8388608;
	sub.s32 	%r108, %r105, %r107;
	mov.b32 	%f167, %r108;
	cvt.rn.f32.s32 	%f168, %r107;
	selp.f32 	%f169, 0fC1C00000, 0f00000000, %p12;
	fma.rn.f32 	%f170, %f168, 0f34000000, %f169;
	add.f32 	%f171, %f167, 0fBF800000;
	add.f32 	%f172, %f167, 0f3F800000;
	rcp.approx.ftz.f32 	%f173, %f172;
	add.f32 	%f174, %f171, %f171;
	mul.f32 	%f175, %f174, %f173;
	mul.f32 	%f176, %f175, %f175;
	neg.f32 	%f177, %f175;
	sub.f32 	%f178, %f171, %f175;
	add.f32 	%f179, %f178, %f178;
	fma.rn.f32 	%f180, %f177, %f171, %f179;
	mul.rn.f32 	%f181, %f173, %f180;
	fma.rn.f32 	%f182, %f176, 0f3A2C32E4, 0f3B52E7DB;
	fma.rn.f32 	%f183, %f182, %f176, 0f3C93BB73;
	fma.rn.f32 	%f184, %f183, %f176, 0f3DF6384F;
	mul.rn.f32 	%f185, %f184, %f176;
	fma.rn.f32 	%f186, %f175, 0f3FB8AA3B, %f170;
	mul.f32 	%f187, %f185, 0f40400000;
	sub.f32 	%f188, %f170, %f186;
	fma.rn.f32 	%f189, %f175, 0f3FB8AA3B, %f188;
	fma.rn.f32 	%f190, %f181, 0f3FB8AA3B, %f189;
	fma.rn.f32 	%f191, %f175, 0f32A55E34, %f190;
	fma.rn.f32 	%f192, %f187, %f181, %f191;
	fma.rn.f32 	%f193, %f185, %f175, %f192;
	add.rn.f32 	%f194, %f186, %f193;
	mov.f32 	%f195, 0f40000000;
	mul.rn.f32 	%f196, %f194, %f195;
	cvt.rni.f32.f32 	%f197, %f196;
	sub.f32 	%f198, %f196, %f197;
	neg.f32 	%f199, %f196;
	fma.rn.f32 	%f200, %f194, 0f40000000, %f199;
	neg.f32 	%f201, %f186;
	add.rn.f32 	%f202, %f194, %f201;
	neg.f32 	%f203, %f202;
	add.rn.f32 	%f204, %f193, %f203;
	fma.rn.f32 	%f205, %f204, 0f40000000, %f200;
	add.f32 	%f206, %f198, %f205;
	setp.gt.f32 	%p13, %f197, 0f00000000;
	selp.b32 	%r109, 0, -2097152000, %p13;
	setp.neu.f32 	%p14, %f6, 0f00000000;
	setp.neu.f32 	%p15, %f163, 0f7F800000;
	setp.lt.f32 	%p16, %f196, 0f00000000;
	selp.f32 	%f207, 0f00000000, 0f7F800000, %p16;
	abs.f32 	%f208, %f196;
	setp.gt.f32 	%p17, %f208, 0f43180000;
	cvt.rzi.s32.f32 	%r110, %f197;
	shl.b32 	%r111, %r110, 23;
	sub.s32 	%r112, %r111, %r109;
	mov.b32 	%f209, %r112;
	add.s32 	%r113, %r109, 2130706432;
	mov.b32 	%f210, %r113;
	fma.rn.f32 	%f211, %f206, 0f391FCB8E, 0f3AAF85ED;
	fma.rn.f32 	%f212, %f211, %f206, 0f3C1D9856;
	fma.rn.f32 	%f213, %f212, %f206, 0f3D6357BB;
	fma.rn.f32 	%f214, %f213, %f206, 0f3E75FDEC;
	fma.rn.f32 	%f215, %f214, %f206, 0f3F317218;
	fma.rn.f32 	%f216, %f215, %f206, 0f3F800000;
	mul.f32 	%f217, %f216, %f210;
	mul.f32 	%f218, %f217, %f209;
	selp.f32 	%f1481, %f207, %f218, %p17;
	and.pred  	%p18, %p14, %p15;
	@%p18 bra 	$L__BB0_9;
	add.f32 	%f219, %f6, %f6;
	mov.b32 	%r114, %f219;
	and.b32  	%r115, %r114, 2147483647;
	mov.b32 	%f1481, %r115;
$L__BB0_9:
	sub.f32 	%f12, %f5, %f2;
	abs.f32 	%f13, %f12;
	setp.eq.f32 	%p19, %f12, 0f3F800000;
	mov.f32 	%f1482, 0f3F800000;
	@%p19 bra 	$L__BB0_14;
	setp.num.f32 	%p20, %f13, %f13;
	@%p20 bra 	$L__BB0_12;
	mov.f32 	%f279, 0f40000000;
	add.rn.f32 	%f1482, %f12, %f279;
	bra.uni 	$L__BB0_14;
$L__BB0_12:
	abs.f32 	%f222, %f12;
	setp.lt.f32 	%p21, %f222, 0f00800000;
	mul.f32 	%f224, %f222, 0f4B800000;
	selp.f32 	%f225, %f224, %f222, %p21;
	mov.b32 	%r116, %f225;
	add.s32 	%r117, %r116, -1060439283;
	and.b32  	%r118, %r117, -8388608;
	sub.s32 	%r119, %r116, %r118;
	mov.b32 	%f226, %r119;
	cvt.rn.f32.s32 	%f227, %r118;
	selp.f32 	%f228, 0fC1C00000, 0f00000000, %p21;
	fma.rn.f32 	%f229, %f227, 0f34000000, %f228;
	add.f32 	%f230, %f226, 0fBF800000;
	add.f32 	%f231, %f226, 0f3F800000;
	rcp.approx.ftz.f32 	%f232, %f231;
	add.f32 	%f233, %f230, %f230;
	mul.f32 	%f234, %f233, %f232;
	mul.f32 	%f235, %f234, %f234;
	neg.f32 	%f236, %f234;
	sub.f32 	%f237, %f230, %f234;
	add.f32 	%f238, %f237, %f237;
	fma.rn.f32 	%f239, %f236, %f230, %f238;
	mul.rn.f32 	%f240, %f232, %f239;
	fma.rn.f32 	%f241, %f235, 0f3A2C32E4, 0f3B52E7DB;
	fma.rn.f32 	%f242, %f241, %f235, 0f3C93BB73;
	fma.rn.f32 	%f243, %f242, %f235, 0f3DF6384F;
	mul.rn.f32 	%f244, %f243, %f235;
	fma.rn.f32 	%f245, %f234, 0f3FB8AA3B, %f229;
	mul.f32 	%f246, %f244, 0f40400000;
	sub.f32 	%f247, %f229, %f245;
	fma.rn.f32 	%f248, %f234, 0f3FB8AA3B, %f247;
	fma.rn.f32 	%f249, %f240, 0f3FB8AA3B, %f248;
	fma.rn.f32 	%f250, %f234, 0f32A55E34, %f249;
	fma.rn.f32 	%f251, %f246, %f240, %f250;
	fma.rn.f32 	%f252, %f244, %f234, %f251;
	add.rn.f32 	%f253, %f245, %f252;
	mov.f32 	%f254, 0f40000000;
	mul.rn.f32 	%f255, %f253, %f254;
	cvt.rni.f32.f32 	%f256, %f255;
	sub.f32 	%f257, %f255, %f256;
	neg.f32 	%f258, %f255;
	fma.rn.f32 	%f259, %f253, 0f40000000, %f258;
	neg.f32 	%f260, %f245;
	add.rn.f32 	%f261, %f253, %f260;
	neg.f32 	%f262, %f261;
	add.rn.f32 	%f263, %f252, %f262;
	fma.rn.f32 	%f264, %f263, 0f40000000, %f259;
	add.f32 	%f265, %f257, %f264;
	setp.gt.f32 	%p22, %f256, 0f00000000;
	selp.b32 	%r120, 0, -2097152000, %p22;
	setp.neu.f32 	%p23, %f12, 0f00000000;
	setp.neu.f32 	%p24, %f222, 0f7F800000;
	setp.lt.f32 	%p25, %f255, 0f00000000;
	selp.f32 	%f266, 0f00000000, 0f7F800000, %p25;
	abs.f32 	%f267, %f255;
	setp.gt.f32 	%p26, %f267, 0f43180000;
	cvt.rzi.s32.f32 	%r121, %f256;
	shl.b32 	%r122, %r121, 23;
	sub.s32 	%r123, %r122, %r120;
	mov.b32 	%f268, %r123;
	add.s32 	%r124, %r120, 2130706432;
	mov.b32 	%f269, %r124;
	fma.rn.f32 	%f270, %f265, 0f391FCB8E, 0f3AAF85ED;
	fma.rn.f32 	%f271, %f270, %f265, 0f3C1D9856;
	fma.rn.f32 	%f272, %f271, %f265, 0f3D6357BB;
	fma.rn.f32 	%f273, %f272, %f265, 0f3E75FDEC;
	fma.rn.f32 	%f274, %f273, %f265, 0f3F317218;
	fma.rn.f32 	%f275, %f274, %f265, 0f3F800000;
	mul.f32 	%f276, %f275, %f269;
	mul.f32 	%f277, %f276, %f268;
	selp.f32 	%f1482, %f266, %f277, %p26;
	and.pred  	%p27, %p23, %p24;
	@%p27 bra 	$L__BB0_14;
	add.f32 	%f278, %f12, %f12;
	mov.b32 	%r125, %f278;
	and.b32  	%r126, %r125, 2147483647;
	mov.b32 	%f1482, %r126;
$L__BB0_14:
	add.f32 	%f18, %f1481, %f1482;
	sub.f32 	%f19, %f160, %f3;
	abs.f32 	%f20, %f19;
	setp.eq.f32 	%p28, %f19, 0f3F800000;
	mov.f32 	%f1483, 0f3F800000;
	@%p28 bra 	$L__BB0_19;
	setp.num.f32 	%p29, %f20, %f20;
	@%p29 bra 	$L__BB0_17;
	mov.f32 	%f338, 0f40000000;
	add.rn.f32 	%f1483, %f19, %f338;
	bra.uni 	$L__BB0_19;
$L__BB0_17:
	setp.lt.f32 	%p30, %f20, 0f00800000;
	mul.f32 	%f283, %f20, 0f4B800000;
	selp.f32 	%f284, %f283, %f20, %p30;
	mov.b32 	%r127, %f284;
	add.s32 	%r128, %r127, -1060439283;
	and.b32  	%r129, %r128, -8388608;
	sub.s32 	%r130, %r127, %r129;
	mov.b32 	%f285, %r130;
	cvt.rn.f32.s32 	%f286, %r129;
	selp.f32 	%f287, 0fC1C00000, 0f00000000, %p30;
	fma.rn.f32 	%f288, %f286, 0f34000000, %f287;
	add.f32 	%f289, %f285, 0fBF800000;
	add.f32 	%f290, %f285, 0f3F800000;
	rcp.approx.ftz.f32 	%f291, %f290;
	add.f32 	%f292, %f289, %f289;
	mul.f32 	%f293, %f292, %f291;
	mul.f32 	%f294, %f293, %f293;
	neg.f32 	%f295, %f293;
	sub.f32 	%f296, %f289, %f293;
	add.f32 	%f297, %f296, %f296;
	fma.rn.f32 	%f298, %f295, %f289, %f297;
	mul.rn.f32 	%f299, %f291, %f298;
	fma.rn.f32 	%f300, %f294, 0f3A2C32E4, 0f3B52E7DB;
	fma.rn.f32 	%f301, %f300, %f294, 0f3C93BB73;
	fma.rn.f32 	%f302, %f301, %f294, 0f3DF6384F;
	mul.rn.f32 	%f303, %f302, %f294;
	fma.rn.f32 	%f304, %f293, 0f3FB8AA3B, %f288;
	mul.f32 	%f305, %f303, 0f40400000;
	sub.f32 	%f306, %f288, %f304;
	fma.rn.f32 	%f307, %f293, 0f3FB8AA3B, %f306;
	fma.rn.f32 	%f308, %f299, 0f3FB8AA3B, %f307;
	fma.rn.f32 	%f309, %f293, 0f32A55E34, %f308;
	fma.rn.f32 	%f310, %f305, %f299, %f309;
	fma.rn.f32 	%f311, %f303, %f293, %f310;
	add.rn.f32 	%f312, %f304, %f311;
	mov.f32 	%f313, 0f40000000;
	mul.rn.f32 	%f314, %f312, %f313;
	cvt.rni.f32.f32 	%f315, %f314;
	sub.f32 	%f316, %f314, %f315;
	neg.f32 	%f317, %f314;
	fma.rn.f32 	%f318, %f312, 0f40000000, %f317;
	neg.f32 	%f319, %f304;
	add.rn.f32 	%f320, %f312, %f319;
	neg.f32 	%f321, %f320;
	add.rn.f32 	%f322, %f311, %f321;
	fma.rn.f32 	%f323, %f322, 0f40000000, %f318;
	add.f32 	%f324, %f316, %f323;
	setp.gt.f32 	%p31, %f315, 0f00000000;
	selp.b32 	%r131, 0, -2097152000, %p31;
	setp.neu.f32 	%p32, %f19, 0f00000000;
	setp.neu.f32 	%p33, %f20, 0f7F800000;
	setp.lt.f32 	%p34, %f314, 0f00000000;
	selp.f32 	%f325, 0f00000000, 0f7F800000, %p34;
	abs.f32 	%f326, %f314;
	setp.gt.f32 	%p35, %f326, 0f43180000;
	cvt.rzi.s32.f32 	%r132, %f315;
	shl.b32 	%r133, %r132, 23;
	sub.s32 	%r134, %r133, %r131;
	mov.b32 	%f327, %r134;
	add.s32 	%r135, %r131, 2130706432;
	mov.b32 	%f328, %r135;
	fma.rn.f32 	%f329, %f324, 0f391FCB8E, 0f3AAF85ED;
	fma.rn.f32 	%f330, %f329, %f324, 0f3C1D9856;
	fma.rn.f32 	%f331, %f330, %f324, 0f3D6357BB;
	fma.rn.f32 	%f332, %f331, %f324, 0f3E75FDEC;
	fma.rn.f32 	%f333, %f332, %f324, 0f3F317218;
	fma.rn.f32 	%f334, %f333, %f324, 0f3F800000;
	mul.f32 	%f335, %f334, %f328;
	mul.f32 	%f336, %f335, %f327;
	selp.f32 	%f1483, %f325, %f336, %p35;
	and.pred  	%p36, %p32, %p33;
	@%p36 bra 	$L__BB0_19;
	add.f32 	%f337, %f19, %f19;
	mov.b32 	%r136, %f337;
	and.b32  	%r137, %r136, 2147483647;
	mov.b32 	%f1483, %r137;
$L__BB0_19:
	add.f32 	%f339, %f18, %f1483;
	sqrt.rn.f32 	%f340, %f339;
	setp.lt.f32 	%p37, %f340, %f159;
	selp.u32 	%r138, 1, 0, %p37;
	add.s32 	%r404, %r404, %r138;
$L__BB0_20:
	add.s32 	%r398, %r398, 1;
	add.s32 	%r397, %r397, 1;
	add.s32 	%r396, %r396, 4;
	setp.ne.s32 	%p38, %r398, 4;
	@%p38 bra 	$L__BB0_2;
	mad.lo.s32 	%r140, %r7, %r8, %r7;
	add.s32 	%r141, %r140, %r4;
	add.s32 	%r402, %r141, -12;
	mov.b32 	%r403, -3;
	mov.u32 	%r401, %r428;
$L__BB0_22:
	add.s32 	%r142, %r1, -2;
	setp.ge.s32 	%p39, %r142, %r92;
	add.s32 	%r143, %r401, -3;
	or.b32  	%r144, %r143, %r142;
	setp.lt.s32 	%p40, %r144, 0;
	setp.ge.s32 	%p41, %r143, %r91;
	or.pred  	%p42, %p39, %p41;
	or.pred  	%p43, %p42, %p40;
	@%p43 bra 	$L__BB0_40;
	mul.wide.s32 	%rd17, %r402, 4;
	add.s64 	%rd18, %rd1, %rd17;
	add.s64 	%rd3, %rd18, 4;
	setp.leu.f32 	%p44, %f3, 0f00000000;
	ld.global.f32 	%f341, [%rd18+8];
	setp.leu.f32 	%p45, %f341, 0f00000000;
	or.pred  	%p46, %p44, %p45;
	@%p46 bra 	$L__BB0_40;
	ld.global.f32 	%f26, [%rd3];
	ld.global.f32 	%f343, [%rd3+-4];
	sub.f32 	%f27, %f343, %f1;
	abs.f32 	%f28, %f27;
	setp.eq.f32 	%p47, %f27, 0f3F800000;
	mov.f32 	%f1484, 0f3F800000;
	@%p47 bra 	$L__BB0_29;
	setp.nan.f32 	%p48, %f28, %f28;
	@%p48 bra 	$L__BB0_28;
	setp.lt.f32 	%p49, %f28, 0f00800000;
	mul.f32 	%f346, %f28, 0f4B800000;
	selp.f32 	%f347, %f346, %f28, %p49;
	mov.b32 	%r145, %f347;
	add.s32 	%r146, %r145, -1060439283;
	and.b32  	%r147, %r146, -8388608;
	sub.s32 	%r148, %r145, %r147;
	mov.b32 	%f348, %r148;
	cvt.rn.f32.s32 	%f349, %r147;
	selp.f32 	%f350, 0fC1C00000, 0f00000000, %p49;
	fma.rn.f32 	%f351, %f349, 0f34000000, %f350;
	add.f32 	%f352, %f348, 0fBF800000;
	add.f32 	%f353, %f348, 0f3F800000;
	rcp.approx.ftz.f32 	%f354, %f353;
	add.f32 	%f355, %f352, %f352;
	mul.f32 	%f356, %f355, %f354;
	mul.f32 	%f357, %f356, %f356;
	neg.f32 	%f358, %f356;
	sub.f32 	%f359, %f352, %f356;
	add.f32 	%f360, %f359, %f359;
	fma.rn.f32 	%f361, %f358, %f352, %f360;
	mul.rn.f32 	%f362, %f354, %f361;
	fma.rn.f32 	%f363, %f357, 0f3A2C32E4, 0f3B52E7DB;
	fma.rn.f32 	%f364, %f363, %f357, 0f3C93BB73;
	fma.rn.f32 	%f365, %f364, %f357, 0f3DF6384F;
	mul.rn.f32 	%f366, %f365, %f357;
	fma.rn.f32 	%f367, %f356, 0f3FB8AA3B, %f351;
	mul.f32 	%f368, %f366, 0f40400000;
	sub.f32 	%f369, %f351, %f367;
	fma.rn.f32 	%f370, %f356, 0f3FB8AA3B, %f369;
	fma.rn.f32 	%f371, %f362, 0f3FB8AA3B, %f370;
	fma.rn.f32 	%f372, %f356, 0f32A55E34, %f371;
	fma.rn.f32 	%f373, %f368, %f362, %f372;
	fma.rn.f32 	%f374, %f366, %f356, %f373;
	add.rn.f32 	%f375, %f367, %f374;
	mov.f32 	%f376, 0f40000000;
	mul.rn.f32 	%f377, %f375, %f376;
	cvt.rni.f32.f32 	%f378, %f377;
	sub.f32 	%f379, %f377, %f378;
	neg.f32 	%f380, %f377;
	fma.rn.f32 	%f381, %f375, 0f40000000, %f380;
	neg.f32 	%f382, %f367;
	add.rn.f32 	%f383, %f375, %f382;
	neg.f32 	%f384, %f383;
	add.rn.f32 	%f385, %f374, %f384;
	fma.rn.f32 	%f386, %f385, 0f40000000, %f381;
	add.f32 	%f387, %f379, %f386;
	setp.gt.f32 	%p50, %f378, 0f00000000;
	selp.b32 	%r149, 0, -2097152000, %p50;
	setp.neu.f32 	%p51, %f27, 0f00000000;
	setp.neu.f32 	%p52, %f28, 0f7F800000;
	setp.lt.f32 	%p53, %f377, 0f00000000;
	selp.f32 	%f388, 0f00000000, 0f7F800000, %p53;
	abs.f32 	%f389, %f377;
	setp.gt.f32 	%p54, %f389, 0f43180000;
	cvt.rzi.s32.f32 	%r150, %f378;
	shl.b32 	%r151, %r150, 23;
	sub.s32 	%r152, %r151, %r149;
	mov.b32 	%f390, %r152;
	add.s32 	%r153, %r149, 2130706432;
	mov.b32 	%f391, %r153;
	fma.rn.f32 	%f392, %f387, 0f391FCB8E, 0f3AAF85ED;
	fma.rn.f32 	%f393, %f392, %f387, 0f3C1D9856;
	fma.rn.f32 	%f394, %f393, %f387, 0f3D6357BB;
	fma.rn.f32 	%f395, %f394, %f387, 0f3E75FDEC;
	fma.rn.f32 	%f396, %f395, %f387, 0f3F317218;
	fma.rn.f32 	%f397, %f396, %f387, 0f3F800000;
	mul.f32 	%f398, %f397, %f391;
	mul.f32 	%f399, %f398, %f390;
	selp.f32 	%f1484, %f388, %f399, %p54;
	and.pred  	%p55, %p51, %p52;
	@%p55 bra 	$L__BB0_29;
	add.f32 	%f400, %f27, %f27;
	mov.b32 	%r154, %f400;
	and.b32  	%r155, %r154, 2147483647;
	mov.b32 	%f1484, %r155;
	bra.uni 	$L__BB0_29;
$L__BB0_28:
	mov.f32 	%f401, 0f40000000;
	add.rn.f32 	%f1484, %f27, %f401;
$L__BB0_29:
	sub.f32 	%f33, %f26, %f2;
	abs.f32 	%f34, %f33;
	setp.eq.f32 	%p56, %f33, 0f3F800000;
	mov.f32 	%f1485, 0f3F800000;
	@%p56 bra 	$L__BB0_34;
	setp.nan.f32 	%p57, %f34, %f34;
	@%p57 bra 	$L__BB0_33;
	setp.lt.f32 	%p58, %f34, 0f00800000;
	mul.f32 	%f405, %f34, 0f4B800000;
	selp.f32 	%f406, %f405, %f34, %p58;
	mov.b32 	%r156, %f406;
	add.s32 	%r157, %r156, -1060439283;
	and.b32  	%r158, %r157, -8388608;
	sub.s32 	%r159, %r156, %r158;
	mov.b32 	%f407, %r159;
	cvt.rn.f32.s32 	%f408, %r158;
	selp.f32 	%f409, 0fC1C00000, 0f00000000, %p58;
	fma.rn.f32 	%f410, %f408, 0f34000000, %f409;
	add.f32 	%f411, %f407, 0fBF800000;
	add.f32 	%f412, %f407, 0f3F800000;
	rcp.approx.ftz.f32 	%f413, %f412;
	add.f32 	%f414, %f411, %f411;
	mul.f32 	%f415, %f414, %f413;
	mul.f32 	%f416, %f415, %f415;
	neg.f32 	%f417, %f415;
	sub.f32 	%f418, %f411, %f415;
	add.f32 	%f419, %f418, %f418;
	fma.rn.f32 	%f420, %f417, %f411, %f419;
	mul.rn.f32 	%f421, %f413, %f420;
	fma.rn.f32 	%f422, %f416, 0f3A2C32E4, 0f3B52E7DB;
	fma.rn.f32 	%f423, %f422, %f416, 0f3C93BB73;
	fma.rn.f32 	%f424, %f423, %f416, 0f3DF6384F;
	mul.rn.f32 	%f425, %f424, %f416;
	fma.rn.f32 	%f426, %f415, 0f3FB8AA3B, %f410;
	mul.f32 	%f427, %f425, 0f40400000;
	sub.f32 	%f428, %f410, %f426;
	fma.rn.f32 	%f429, %f415, 0f3FB8AA3B, %f428;
	fma.rn.f32 	%f430, %f421, 0f3FB8AA3B, %f429;
	fma.rn.f32 	%f431, %f415, 0f32A55E34, %f430;
	fma.rn.f32 	%f432, %f427, %f421, %f431;
	fma.rn.f32 	%f433, %f425, %f415, %f432;
	add.rn.f32 	%f434, %f426, %f433;
	mov.f32 	%f435, 0f40000000;
	mul.rn.f32 	%f436, %f434, %f435;
	cvt.rni.f32.f32 	%f437, %f436;
	sub.f32 	%f438, %f436, %f437;
	neg.f32 	%f439, %f436;
	fma.rn.f32 	%f440, %f434, 0f40000000, %f439;
	neg.f32 	%f441, %f426;
	add.rn.f32 	%f442, %f434, %f441;
	neg.f32 	%f443, %f442;
	add.rn.f32 	%f444, %f433, %f443;
	fma.rn.f32 	%f445, %f444, 0f40000000, %f440;
	add.f32 	%f446, %f438, %f445;
	setp.gt.f32 	%p59, %f437, 0f00000000;
	selp.b32 	%r160, 0, -2097152000, %p59;
	setp.neu.f32 	%p60, %f33, 0f00000000;
	setp.neu.f32 	%p61, %f34, 0f7F800000;
	setp.lt.f32 	%p62, %f436, 0f00000000;
	selp.f32 	%f447, 0f00000000, 0f7F800000, %p62;
	abs.f32 	%f448, %f436;
	setp.gt.f32 	%p63, %f448, 0f43180000;
	cvt.rzi.s32.f32 	%r161, %f437;
	shl.b32 	%r162, %r161, 23;
	sub.s32 	%r163, %r162, %r160;
	mov.b32 	%f449, %r163;
	add.s32 	%r164, %r160, 2130706432;
	mov.b32 	%f450, %r164;
	fma.rn.f32 	%f451, %f446, 0f391FCB8E, 0f3AAF85ED;
	fma.rn.f32 	%f452, %f451, %f446, 0f3C1D9856;
	fma.rn.f32 	%f453, %f452, %f446, 0f3D6357BB;
	fma.rn.f32 	%f454, %f453, %f446, 0f3E75FDEC;
	fma.rn.f32 	%f455, %f454, %f446, 0f3F317218;
	fma.rn.f32 	%f456, %f455, %f446, 0f3F800000;
	mul.f32 	%f457, %f456, %f450;
	mul.f32 	%f458, %f457, %f449;
	selp.f32 	%f1485, %f447, %f458, %p63;
	and.pred  	%p64, %p60, %p61;
	@%p64 bra 	$L__BB0_34;
	add.f32 	%f459, %f33, %f33;
	mov.b32 	%r165, %f459;
	and.b32  	%r166, %r165, 2147483647;
	mov.b32 	%f1485, %r166;
	bra.uni 	$L__BB0_34;
$L__BB0_33:
	mov.f32 	%f460, 0f40000000;
	add.rn.f32 	%f1485, %f33, %f460;
$L__BB0_34:
	add.f32 	%f39, %f1484, %f1485;
	sub.f32 	%f40, %f341, %f3;
	abs.f32 	%f41, %f40;
	setp.eq.f32 	%p65, %f40, 0f3F800000;
	mov.f32 	%f1486, 0f3F800000;
	@%p65 bra 	$L__BB0_39;
	setp.nan.f32 	%p66, %f41, %f41;
	@%p66 bra 	$L__BB0_38;
	setp.lt.f32 	%p67, %f41, 0f00800000;
	mul.f32 	%f464, %f41, 0f4B800000;
	selp.f32 	%f465, %f464, %f41, %p67;
	mov.b32 	%r167, %f465;
	add.s32 	%r168, %r167, -1060439283;
	and.b32  	%r169, %r168, -8388608;
	sub.s32 	%r170, %r167, %r169;
	mov.b32 	%f466, %r170;
	cvt.rn.f32.s32 	%f467, %r169;
	selp.f32 	%f468, 0fC1C00000, 0f00000000, %p67;
	fma.rn.f32 	%f469, %f467, 0f34000000, %f468;
	add.f32 	%f470, %f466, 0fBF800000;
	add.f32 	%f471, %f466, 0f3F800000;
	rcp.approx.ftz.f32 	%f472, %f471;
	add.f32 	%f473, %f470, %f470;
	mul.f32 	%f474, %f473, %f472;
	mul.f32 	%f475, %f474, %f474;
	neg.f32 	%f476, %f474;
	sub.f32 	%f477, %f470, %f474;
	add.f32 	%f478, %f477, %f477;
	fma.rn.f32 	%f479, %f476, %f470, %f478;
	mul.rn.f32 	%f480, %f472, %f479;
	fma.rn.f32 	%f481, %f475, 0f3A2C32E4, 0f3B52E7DB;
	fma.rn.f32 	%f482, %f481, %f475, 0f3C93BB73;
	fma.rn.f32 	%f483, %f482, %f475, 0f3DF6384F;
	mul.rn.f32 	%f484, %f483, %f475;
	fma.rn.f32 	%f485, %f474, 0f3FB8AA3B, %f469;
	mul.f32 	%f486, %f484, 0f40400000;
	sub.f32 	%f487, %f469, %f485;
	fma.rn.f32 	%f488, %f474, 0f3FB8AA3B, %f487;
	fma.rn.f32 	%f489, %f480, 0f3FB8AA3B, %f488;
	fma.rn.f32 	%f490, %f474, 0f32A55E34, %f489;
	fma.rn.f32 	%f491, %f486, %f480, %f490;
	fma.rn.f32 	%f492, %f484, %f474, %f491;
	add.rn.f32 	%f493, %f485, %f492;
	mov.f32 	%f494, 0f40000000;
	mul.rn.f32 	%f495, %f493, %f494;
	cvt.rni.f32.f32 	%f496, %f495;
	sub.f32 	%f497, %f495, %f496;
	neg.f32 	%f498, %f495;
	fma.rn.f32 	%f499, %f493, 0f40000000, %f498;
	neg.f32 	%f500, %f485;
	add.rn.f32 	%f501, %f493, %f500;
	neg.f32 	%f502, %f501;
	add.rn.f32 	%f503, %f492, %f502;
	fma.rn.f32 	%f504, %f503, 0f40000000, %f499;
	add.f32 	%f505, %f497, %f504;
	setp.gt.f32 	%p68, %f496, 0f00000000;
	selp.b32 	%r171, 0, -2097152000, %p68;
	setp.neu.f32 	%p69, %f40, 0f00000000;
	setp.neu.f32 	%p70, %f41, 0f7F800000;
	setp.lt.f32 	%p71, %f495, 0f00000000;
	selp.f32 	%f506, 0f00000000, 0f7F800000, %p71;
	abs.f32 	%f507, %f495;
	setp.gt.f32 	%p72, %f507, 0f43180000;
	cvt.rzi.s32.f32 	%r172, %f496;
	shl.b32 	%r173, %r172, 23;
	sub.s32 	%r174, %r173, %r171;
	mov.b32 	%f508, %r174;
	add.s32 	%r175, %r171, 2130706432;
	mov.b32 	%f509, %r175;
	fma.rn.f32 	%f510, %f505, 0f391FCB8E, 0f3AAF85ED;
	fma.rn.f32 	%f511, %f510, %f505, 0f3C1D9856;
	fma.rn.f32 	%f512, %f511, %f505, 0f3D6357BB;
	fma.rn.f32 	%f513, %f512, %f505, 0f3E75FDEC;
	fma.rn.f32 	%f514, %f513, %f505, 0f3F317218;
	fma.rn.f32 	%f515, %f514, %f505, 0f3F800000;
	mul.f32 	%f516, %f515, %f509;
	mul.f32 	%f517, %f516, %f508;
	selp.f32 	%f1486, %f506, %f517, %p72;
	and.pred  	%p73, %p69, %p70;
	@%p73 bra 	$L__BB0_39;
	add.f32 	%f518, %f40, %f40;
	mov.b32 	%r176, %f518;
	and.b32  	%r177, %r176, 2147483647;
	mov.b32 	%f1486, %r177;
	bra.uni 	$L__BB0_39;
$L__BB0_38:
	mov.f32 	%f519, 0f40000000;
	add.rn.f32 	%f1486, %f40, %f519;
$L__BB0_39:
	add.f32 	%f520, %f39, %f1486;
	sqrt.rn.f32 	%f521, %f520;
	setp.lt.f32 	%p74, %f521, %f159;
	selp.u32 	%r178, 1, 0, %p74;
	add.s32 	%r404, %r404, %r178;
$L__BB0_40:
	add.s32 	%r403, %r403, 1;
	add.s32 	%r402, %r402, 4;
	add.s32 	%r401, %r401, 1;
	setp.ne.s32 	%p75, %r403, 4;
	@%p75 bra 	$L__BB0_22;
	add.s32 	%r180, %r8, 2;
	mad.lo.s32 	%r181, %r7, %r180, %r4;
	add.s32 	%r407, %r181, -12;
	mov.b32 	%r408, -3;
	mov.u32 	%r406, %r428;
$L__BB0_42:
	setp.gt.s32 	%p76, %r1, %r92;
	add.s32 	%r182, %r406, -3;
	add.s32 	%r183, %r1, -1;
	or.b32  	%r184, %r182, %r183;
	setp.lt.s32 	%p77, %r184, 0;
	or.pred  	%p78, %p76, %p77;
	setp.ge.s32 	%p79, %r182, %r91;
	or.pred  	%p80, %p79, %p78;
	@%p80 bra 	$L__BB0_60;
	mul.wide.s32 	%rd19, %r407, 4;
	add.s64 	%rd20, %rd1, %rd19;
	add.s64 	%rd4, %rd20, 4;
	setp.leu.f32 	%p81, %f3, 0f00000000;
	ld.global.f32 	%f522, [%rd20+8];
	setp.leu.f32 	%p82, %f522, 0f00000000;
	or.pred  	%p83, %p81, %p82;
	@%p83 bra 	$L__BB0_60;
	ld.global.f32 	%f47, [%rd4];
	ld.global.f32 	%f524, [%rd4+-4];
	sub.f32 	%f48, %f524, %f1;
	abs.f32 	%f49, %f48;
	setp.eq.f32 	%p84, %f48, 0f3F800000;
	mov.f32 	%f1487, 0f3F800000;
	@%p84 bra 	$L__BB0_49;
	setp.nan.f32 	%p85, %f49, %f49;
	@%p85 bra 	$L__BB0_48;
	setp.lt.f32 	%p86, %f49, 0f00800000;
	mul.f32 	%f527, %f49, 0f4B800000;
	selp.f32 	%f528, %f527, %f49, %p86;
	mov.b32 	%r185, %f528;
	add.s32 	%r186, %r185, -1060439283;
	and.b32  	%r187, %r186, -8388608;
	sub.s32 	%r188, %r185, %r187;
	mov.b32 	%f529, %r188;
	cvt.rn.f32.s32 	%f530, %r187;
	selp.f32 	%f531, 0fC1C00000, 0f00000000, %p86;
	fma.rn.f32 	%f532, %f530, 0f34000000, %f531;
	add.f32 	%f533, %f529, 0fBF800000;
	add.f32 	%f534, %f529, 0f3F800000;
	rcp.approx.ftz.f32 	%f535, %f534;
	add.f32 	%f536, %f533, %f533;
	mul.f32 	%f537, %f536, %f535;
	mul.f32 	%f538, %f537, %f537;
	neg.f32 	%f539, %f537;
	sub.f32 	%f540, %f533, %f537;
	add.f32 	%f541, %f540, %f540;
	fma.rn.f32 	%f542, %f539, %f533, %f541;
	mul.rn.f32 	%f543, %f535, %f542;
	fma.rn.f32 	%f544, %f538, 0f3A2C32E4, 0f3B52E7DB;
	fma.rn.f32 	%f545, %f544, %f538, 0f3C93BB73;
	fma.rn.f32 	%f546, %f545, %f538, 0f3DF6384F;
	mul.rn.f32 	%f547, %f546, %f538;
	fma.rn.f32 	%f548, %f537, 0f3FB8AA3B, %f532;
	mul.f32 	%f549, %f547, 0f40400000;
	sub.f32 	%f550, %f532, %f548;
	fma.rn.f32 	%f551, %f537, 0f3FB8AA3B, %f550;
	fma.rn.f32 	%f552, %f543, 0f3FB8AA3B, %f551;
	fma.rn.f32 	%f553, %f537, 0f32A55E34, %f552;
	fma.rn.f32 	%f554, %f549, %f543, %f553;
	fma.rn.f32 	%f555, %f547, %f537, %f554;
	add.rn.f32 	%f556, %f548, %f555;
	mov.f32 	%f557, 0f40000000;
	mul.rn.f32 	%f558, %f556, %f557;
	cvt.rni.f32.f32 	%f559, %f558;
	sub.f32 	%f560, %f558, %f559;
	neg.f32 	%f561, %f558;
	fma.rn.f32 	%f562, %f556, 0f40000000, %f561;
	neg.f32 	%f563, %f548;
	add.rn.f32 	%f564, %f556, %f563;
	neg.f32 	%f565, %f564;
	add.rn.f32 	%f566, %f555, %f565;
	fma.rn.f32 	%f567, %f566, 0f40000000, %f562;
	add.f32 	%f568, %f560, %f567;
	setp.gt.f32 	%p87, %f559, 0f00000000;
	selp.b32 	%r189, 0, -2097152000, %p87;
	setp.neu.f32 	%p88, %f48, 0f00000000;
	setp.neu.f32 	%p89, %f49, 0f7F800000;
	setp.lt.f32 	%p90, %f558, 0f00000000;
	selp.f32 	%f569, 0f00000000, 0f7F800000, %p90;
	abs.f32 	%f570, %f558;
	setp.gt.f32 	%p91, %f570, 0f43180000;
	cvt.rzi.s32.f32 	%r190, %f559;
	shl.b32 	%r191, %r190, 23;
	sub.s32 	%r192, %r191, %r189;
	mov.b32 	%f571, %r192;
	add.s32 	%r193, %r189, 2130706432;
	mov.b32 	%f572, %r193;
	fma.rn.f32 	%f573, %f568, 0f391FCB8E, 0f3AAF85ED;
	fma.rn.f32 	%f574, %f573, %f568, 0f3C1D9856;
	fma.rn.f32 	%f575, %f574, %f568, 0f3D6357BB;
	fma.rn.f32 	%f576, %f575, %f568, 0f3E75FDEC;
	fma.rn.f32 	%f577, %f576, %f568, 0f3F317218;
	fma.rn.f32 	%f578, %f577, %f568, 0f3F800000;
	mul.f32 	%f579, %f578, %f572;
	mul.f32 	%f580, %f579, %f571;
	selp.f32 	%f1487, %f569, %f580, %p91;
	and.pred  	%p92, %p88, %p89;
	@%p92 bra 	$L__BB0_49;
	add.f32 	%f581, %f48, %f48;
	mov.b32 	%r194, %f581;
	and.b32  	%r195, %r194, 2147483647;
	mov.b32 	%f1487, %r195;
	bra.uni 	$L__BB0_49;
$L__BB0_48:
	mov.f32 	%f582, 0f40000000;
	add.rn.f32 	%f1487, %f48, %f582;
$L__BB0_49:
	sub.f32 	%f54, %f47, %f2;
	abs.f32 	%f55, %f54;
	setp.eq.f32 	%p93, %f54, 0f3F800000;
	mov.f32 	%f1488, 0f3F800000;
	@%p93 bra 	$L__BB0_54;
	setp.nan.f32 	%p94, %f55, %f55;
	@%p94 bra 	$L__BB0_53;
	setp.lt.f32 	%p95, %f55, 0f00800000;
	mul.f32 	%f586, %f55, 0f4B800000;
	selp.f32 	%f587, %f586, %f55, %p95;
	mov.b32 	%r196, %f587;
	add.s32 	%r197, %r196, -1060439283;
	and.b32  	%r198, %r197, -8388608;
	sub.s32 	%r199, %r196, %r198;
	mov.b32 	%f588, %r199;
	cvt.rn.f32.s32 	%f589, %r198;
	selp.f32 	%f590, 0fC1C00000, 0f00000000, %p95;
	fma.rn.f32 	%f591, %f589, 0f34000000, %f590;
	add.f32 	%f592, %f588, 0fBF800000;
	add.f32 	%f593, %f588, 0f3F800000;
	rcp.approx.ftz.f32 	%f594, %f593;
	add.f32 	%f595, %f592, %f592;
	mul.f32 	%f596, %f595, %f594;
	mul.f32 	%f597, %f596, %f596;
	neg.f32 	%f598, %f596;
	sub.f32 	%f599, %f592, %f596;
	add.f32 	%f600, %f599, %f599;
	fma.rn.f32 	%f601, %f598, %f592, %f600;
	mul.rn.f32 	%f602, %f594, %f601;
	fma.rn.f32 	%f603, %f597, 0f3A2C32E4, 0f3B52E7DB;
	fma.rn.f32 	%f604, %f603, %f597, 0f3C93BB73;
	fma.rn.f32 	%f605, %f604, %f597, 0f3DF6384F;
	mul.rn.f32 	%f606, %f605, %f597;
	fma.rn.f32 	%f607, %f596, 0f3FB8AA3B, %f591;
	mul.f32 	%f608, %f606, 0f40400000;
	sub.f32 	%f609, %f591, %f607;
	fma.rn.f32 	%f610, %f596, 0f3FB8AA3B, %f609;
	fma.rn.f32 	%f611, %f602, 0f3FB8AA3B, %f610;
	fma.rn.f32 	%f612, %f596, 0f32A55E34, %f611;
	fma.rn.f32 	%f613, %f608, %f602, %f612;
	fma.rn.f32 	%f614, %f606, %f596, %f613;
	add.rn.f32 	%f615, %f607, %f614;
	mov.f32 	%f616, 0f40000000;
	mul.rn.f32 	%f617, %f615, %f616;
	cvt.rni.f32.f32 	%f618, %f617;
	sub.f32 	%f619, %f617, %f618;
	neg.f32 	%f620, %f617;
	fma.rn.f32 	%f621, %f615, 0f40000000, %f620;
	neg.f32 	%f622, %f607;
	add.rn.f32 	%f623, %f615, %f622;
	neg.f32 	%f624, %f623;
	add.rn.f32 	%f625, %f614, %f624;
	fma.rn.f32 	%f626, %f625, 0f40000000, %f621;
	add.f32 	%f627, %f619, %f626;
	setp.gt.f32 	%p96, %f618, 0f00000000;
	selp.b32 	%r200, 0, -2097152000, %p96;
	setp.neu.f32 	%p97, %f54, 0f00000000;
	setp.neu.f32 	%p98, %f55, 0f7F800000;
	setp.lt.f32 	%p99, %f617, 0f00000000;
	selp.f32 	%f628, 0f00000000, 0f7F800000, %p99;
	abs.f32 	%f629, %f617;
	setp.gt.f32 	%p100, %f629, 0f43180000;
	cvt.rzi.s32.f32 	%r201, %f618;
	shl.b32 	%r202, %r201, 23;
	sub.s32 	%r203, %r202, %r200;
	mov.b32 	%f630, %r203;
	add.s32 	%r204, %r200, 2130706432;
	mov.b32 	%f631, %r204;
	fma.rn.f32 	%f632, %f627, 0f391FCB8E, 0f3AAF85ED;
	fma.rn.f32 	%f633, %f632, %f627, 0f3C1D9856;
	fma.rn.f32 	%f634, %f633, %f627, 0f3D6357BB;
	fma.rn.f32 	%f635, %f634, %f627, 0f3E75FDEC;
	fma.rn.f32 	%f636, %f635, %f627, 0f3F317218;
	fma.rn.f32 	%f637, %f636, %f627, 0f3F800000;
	mul.f32 	%f638, %f637, %f631;
	mul.f32 	%f639, %f638, %f630;
	selp.f32 	%f1488, %f628, %f639, %p100;
	and.pred  	%p101, %p97, %p98;
	@%p101 bra 	$L__BB0_54;
	add.f32 	%f640, %f54, %f54;
	mov.b32 	%r205, %f640;
	and.b32  	%r206, %r205, 2147483647;
	mov.b32 	%f1488, %r206;
	bra.uni 	$L__BB0_54;
$L__BB0_53:
	mov.f32 	%f641, 0f40000000;
	add.rn.f32 	%f1488, %f54, %f641;
$L__BB0_54:
	add.f32 	%f60, %f1487, %f1488;
	sub.f32 	%f61, %f522, %f3;
	abs.f32 	%f62, %f61;
	setp.eq.f32 	%p102, %f61, 0f3F800000;
	mov.f32 	%f1489, 0f3F800000;
	@%p102 bra 	$L__BB0_59;
	setp.nan.f32 	%p103, %f62, %f62;
	@%p103 bra 	$L__BB0_58;
	setp.lt.f32 	%p104, %f62, 0f00800000;
	mul.f32 	%f645, %f62, 0f4B800000;
	selp.f32 	%f646, %f645, %f62, %p104;
	mov.b32 	%r207, %f646;
	add.s32 	%r208, %r207, -1060439283;
	and.b32  	%r209, %r208, -8388608;
	sub.s32 	%r210, %r207, %r209;
	mov.b32 	%f647, %r210;
	cvt.rn.f32.s32 	%f648, %r209;
	selp.f32 	%f649, 0fC1C00000, 0f00000000, %p104;
	fma.rn.f32 	%f650, %f648, 0f34000000, %f649;
	add.f32 	%f651, %f647, 0fBF800000;
	add.f32 	%f652, %f647, 0f3F800000;
	rcp.approx.ftz.f32 	%f653, %f652;
	add.f32 	%f654, %f651, %f651;
	mul.f32 	%f655, %f654, %f653;
	mul.f32 	%f656, %f655, %f655;
	neg.f32 	%f657, %f655;
	sub.f32 	%f658, %f651, %f655;
	add.f32 	%f659, %f658, %f658;
	fma.rn.f32 	%f660, %f657, %f651, %f659;
	mul.rn.f32 	%f661, %f653, %f660;
	fma.rn.f32 	%f662, %f656, 0f3A2C32E4, 0f3B52E7DB;
	fma.rn.f32 	%f663, %f662, %f656, 0f3C93BB73;
	fma.rn.f32 	%f664, %f663, %f656, 0f3DF6384F;
	mul.rn.f32 	%f665, %f664, %f656;
	fma.rn.f32 	%f666, %f655, 0f3FB8AA3B, %f650;
	mul.f32 	%f667, %f665, 0f40400000;
	sub.f32 	%f668, %f650, %f666;
	fma.rn.f32 	%f669, %f655, 0f3FB8AA3B, %f668;
	fma.rn.f32 	%f670, %f661, 0f3FB8AA3B, %f669;
	fma.rn.f32 	%f671, %f655, 0f32A55E34, %f670;
	fma.rn.f32 	%f672, %f667, %f661, %f671;
	fma.rn.f32 	%f673, %f665, %f655, %f672;
	add.rn.f32 	%f674, %f666, %f673;
	mov.f32 	%f675, 0f40000000;
	mul.rn.f32 	%f676, %f674, %f675;
	cvt.rni.f32.f32 	%f677, %f676;
	sub.f32 	%f678, %f676, %f677;
	neg.f32 	%f679, %f676;
	fma.rn.f32 	%f680, %f674, 0f40000000, %f679;
	neg.f32 	%f681, %f666;
	add.rn.f32 	%f682, %f674, %f681;
	neg.f32 	%f683, %f682;
	add.rn.f32 	%f684, %f673, %f683;
	fma.rn.f32 	%f685, %f684, 0f40000000, %f680;
	add.f32 	%f686, %f678, %f685;
	setp.gt.f32 	%p105, %f677, 0f00000000;
	selp.b32 	%r211, 0, -2097152000, %p105;
	setp.neu.f32 	%p106, %f61, 0f00000000;
	setp.neu.f32 	%p107, %f62, 0f7F800000;
	setp.lt.f32 	%p108, %f676, 0f00000000;
	selp.f32 	%f687, 0f00000000, 0f7F800000, %p108;
	abs.f32 	%f688, %f676;
	setp.gt.f32 	%p109, %f688, 0f43180000;
	cvt.rzi.s32.f32 	%r212, %f677;
	shl.b32 	%r213, %r212, 23;
	sub.s32 	%r214, %r213, %r211;
	mov.b32 	%f689, %r214;
	add.s32 	%r215, %r211, 2130706432;
	mov.b32 	%f690, %r215;
	fma.rn.f32 	%f691, %f686, 0f391FCB8E, 0f3AAF85ED;
	fma.rn.f32 	%f692, %f691, %f686, 0f3C1D9856;
	fma.rn.f32 	%f693, %f692, %f686, 0f3D6357BB;
	fma.rn.f32 	%f694, %f693, %f686, 0f3E75FDEC;
	fma.rn.f32 	%f695, %f694, %f686, 0f3F317218;
	fma.rn.f32 	%f696, %f695, %f686, 0f3F800000;
	mul.f32 	%f697, %f696, %f690;
	mul.f32 	%f698, %f697, %f689;
	selp.f32 	%f1489, %f687, %f698, %p109;
	and.pred  	%p110, %p106, %p107;
	@%p110 bra 	$L__BB0_59;
	add.f32 	%f699, %f61, %f61;
	mov.b32 	%r216, %f699;
	and.b32  	%r217, %r216, 2147483647;
	mov.b32 	%f1489, %r217;
	bra.uni 	$L__BB0_59;
$L__BB0_58:
	mov.f32 	%f700, 0f40000000;
	add.rn.f32 	%f1489, %f61, %f700;
$L__BB0_59:
	add.f32 	%f701, %f60, %f1489;
	sqrt.rn.f32 	%f702, %f701;
	setp.lt.f32 	%p111, %f702, %f159;
	selp.u32 	%r218, 1, 0, %p111;
	add.s32 	%r404, %r404, %r218;
$L__BB0_60:
	add.s32 	%r408, %r408, 1;
	add.s32 	%r407, %r407, 4;
	add.s32 	%r406, %r406, 1;
	setp.ne.s32 	%p112, %r408, 4;
	@%p112 bra 	$L__BB0_42;
	add.s32 	%r220, %r1, %r6;
	mad.lo.s32 	%r39, %r7, %r220, %r4;
	add.s32 	%r411, %r39, -12;
	mov.b32 	%r412, -3;
	mov.u32 	%r413, %r428;
$L__BB0_62:
	setp.ge.s32 	%p113, %r1, %r92;
	add.s32 	%r221, %r413, -3;
	setp.lt.s32 	%p114, %r221, 0;
	setp.ge.s32 	%p115, %r221, %r91;
	or.pred  	%p116, %p113, %p115;
	or.pred  	%p117, %p116, %p114;
	@%p117 bra 	$L__BB0_80;
	mul.wide.s32 	%rd21, %r411, 4;
	add.s64 	%rd22, %rd1, %rd21;
	add.s64 	%rd5, %rd22, 4;
	setp.leu.f32 	%p118, %f3, 0f00000000;
	ld.global.f32 	%f703, [%rd22+8];
	setp.leu.f32 	%p119, %f703, 0f00000000;
	or.pred  	%p120, %p118, %p119;
	@%p120 bra 	$L__BB0_80;
	ld.global.f32 	%f68, [%rd5];
	ld.global.f32 	%f705, [%rd5+-4];
	sub.f32 	%f69, %f705, %f1;
	abs.f32 	%f70, %f69;
	setp.eq.f32 	%p121, %f69, 0f3F800000;
	mov.f32 	%f1490, 0f3F800000;
	@%p121 bra 	$L__BB0_69;
	setp.nan.f32 	%p122, %f70, %f70;
	@%p122 bra 	$L__BB0_68;
	setp.lt.f32 	%p123, %f70, 0f00800000;
	mul.f32 	%f708, %f70, 0f4B800000;
	selp.f32 	%f709, %f708, %f70, %p123;
	mov.b32 	%r222, %f709;
	add.s32 	%r223, %r222, -1060439283;
	and.b32  	%r224, %r223, -8388608;
	sub.s32 	%r225, %r222, %r224;
	mov.b32 	%f710, %r225;
	cvt.rn.f32.s32 	%f711, %r224;
	selp.f32 	%f712, 0fC1C00000, 0f00000000, %p123;
	fma.rn.f32 	%f713, %f711, 0f34000000, %f712;
	add.f32 	%f714, %f710, 0fBF800000;
	add.f32 	%f715, %f710, 0f3F800000;
	rcp.approx.ftz.f32 	%f716, %f715;
	add.f32 	%f717, %f714, %f714;
	mul.f32 	%f718, %f717, %f716;
	mul.f32 	%f719, %f718, %f718;
	neg.f32 	%f720, %f718;
	sub.f32 	%f721, %f714, %f718;
	add.f32 	%f722, %f721, %f721;
	fma.rn.f32 	%f723, %f720, %f714, %f722;
	mul.rn.f32 	%f724, %f716, %f723;
	fma.rn.f32 	%f725, %f719, 0f3A2C32E4, 0f3B52E7DB;
	fma.rn.f32 	%f726, %f725, %f719, 0f3C93BB73;
	fma.rn.f32 	%f727, %f726, %f719, 0f3DF6384F;
	mul.rn.f32 	%f728, %f727, %f719;
	fma.rn.f32 	%f729, %f718, 0f3FB8AA3B, %f713;
	mul.f32 	%f730, %f728, 0f40400000;
	sub.f32 	%f731, %f713, %f729;
	fma.rn.f32 	%f732, %f718, 0f3FB8AA3B, %f731;
	fma.rn.f32 	%f733, %f724, 0f3FB8AA3B, %f732;
	fma.rn.f32 	%f734, %f718, 0f32A55E34, %f733;
	fma.rn.f32 	%f735, %f730, %f724, %f734;
	fma.rn.f32 	%f736, %f728, %f718, %f735;
	add.rn.f32 	%f737, %f729, %f736;
	mov.f32 	%f738, 0f40000000;
	mul.rn.f32 	%f739, %f737, %f738;
	cvt.rni.f32.f32 	%f740, %f739;
	sub.f32 	%f741, %f739, %f740;
	neg.f32 	%f742, %f739;
	fma.rn.f32 	%f743, %f737, 0f40000000, %f742;
	neg.f32 	%f744, %f729;
	add.rn.f32 	%f745, %f737, %f744;
	neg.f32 	%f746, %f745;
	add.rn.f32 	%f747, %f736, %f746;
	fma.rn.f32 	%f748, %f747, 0f40000000, %f743;
	add.f32 	%f749, %f741, %f748;
	setp.gt.f32 	%p124, %f740, 0f00000000;
	selp.b32 	%r226, 0, -2097152000, %p124;
	setp.neu.f32 	%p125, %f69, 0f00000000;
	setp.neu.f32 	%p126, %f70, 0f7F800000;
	setp.lt.f32 	%p127, %f739, 0f00000000;
	selp.f32 	%f750, 0f00000000, 0f7F800000, %p127;
	abs.f32 	%f751, %f739;
	setp.gt.f32 	%p128, %f751, 0f43180000;
	cvt.rzi.s32.f32 	%r227, %f740;
	shl.b32 	%r228, %r227, 23;
	sub.s32 	%r229, %r228, %r226;
	mov.b32 	%f752, %r229;
	add.s32 	%r230, %r226, 2130706432;
	mov.b32 	%f753, %r230;
	fma.rn.f32 	%f754, %f749, 0f391FCB8E, 0f3AAF85ED;
	fma.rn.f32 	%f755, %f754, %f749, 0f3C1D9856;
	fma.rn.f32 	%f756, %f755, %f749, 0f3D6357BB;
	fma.rn.f32 	%f757, %f756, %f749, 0f3E75FDEC;
	fma.rn.f32 	%f758, %f757, %f749, 0f3F317218;
	fma.rn.f32 	%f759, %f758, %f749, 0f3F800000;
	mul.f32 	%f760, %f759, %f753;
	mul.f32 	%f761, %f760, %f752;
	selp.f32 	%f1490, %f750, %f761, %p128;
	and.pred  	%p129, %p125, %p126;
	@%p129 bra 	$L__BB0_69;
	add.f32 	%f762, %f69, %f69;
	mov.b32 	%r231, %f762;
	and.b32  	%r232, %r231, 2147483647;
	mov.b32 	%f1490, %r232;
	bra.uni 	$L__BB0_69;
$L__BB0_68:
	mov.f32 	%f763, 0f40000000;
	add.rn.f32 	%f1490, %f69, %f763;
$L__BB0_69:
	sub.f32 	%f75, %f68, %f2;
	abs.f32 	%f76, %f75;
	setp.eq.f32 	%p130, %f75, 0f3F800000;
	mov.f32 	%f1491, 0f3F800000;
	@%p130 bra 	$L__BB0_74;
	setp.nan.f32 	%p131, %f76, %f76;
	@%p131 bra 	$L__BB0_73;
	setp.lt.f32 	%p132, %f76, 0f00800000;
	mul.f32 	%f767, %f76, 0f4B800000;
	selp.f32 	%f768, %f767, %f76, %p132;
	mov.b32 	%r233, %f768;
	add.s32 	%r234, %r233, -1060439283;
	and.b32  	%r235, %r234, -8388608;
	sub.s32 	%r236, %r233, %r235;
	mov.b32 	%f769, %r236;
	cvt.rn.f32.s32 	%f770, %r235;
	selp.f32 	%f771, 0fC1C00000, 0f00000000, %p132;
	fma.rn.f32 	%f772, %f770, 0f34000000, %f771;
	add.f32 	%f773, %f769, 0fBF800000;
	add.f32 	%f774, %f769, 0f3F800000;
	rcp.approx.ftz.f32 	%f775, %f774;
	add.f32 	%f776, %f773, %f773;
	mul.f32 	%f777, %f776, %f775;
	mul.f32 	%f778, %f777, %f777;
	neg.f32 	%f779, %f777;
	sub.f32 	%f780, %f773, %f777;
	add.f32 	%f781, %f780, %f780;
	fma.rn.f32 	%f782, %f779, %f773, %f781;
	mul.rn.f32 	%f783, %f775, %f782;
	fma.rn.f32 	%f784, %f778, 0f3A2C32E4, 0f3B52E7DB;
	fma.rn.f32 	%f785, %f784, %f778, 0f3C93BB73;
	fma.rn.f32 	%f786, %f785, %f778, 0f3DF6384F;
	mul.rn.f32 	%f787, %f786, %f778;
	fma.rn.f32 	%f788, %f777, 0f3FB8AA3B, %f772;
	mul.f32 	%f789, %f787, 0f40400000;
	sub.f32 	%f790, %f772, %f788;
	fma.rn.f32 	%f791, %f777, 0f3FB8AA3B, %f790;
	fma.rn.f32 	%f792, %f783, 0f3FB8AA3B, %f791;
	fma.rn.f32 	%f793, %f777, 0f32A55E34, %f792;
	fma.rn.f32 	%f794, %f789, %f783, %f793;
	fma.rn.f32 	%f795, %f787, %f777, %f794;
	add.rn.f32 	%f796, %f788, %f795;
	mov.f32 	%f797, 0f40000000;
	mul.rn.f32 	%f798, %f796, %f797;
	cvt.rni.f32.f32 	%f799, %f798;
	sub.f32 	%f800, %f798, %f799;
	neg.f32 	%f801, %f798;
	fma.rn.f32 	%f802, %f796, 0f40000000, %f801;
	neg.f32 	%f803, %f788;
	add.rn.f32 	%f804, %f796, %f803;
	neg.f32 	%f805, %f804;
	add.rn.f32 	%f806, %f795, %f805;
	fma.rn.f32 	%f807, %f806, 0f40000000, %f802;
	add.f32 	%f808, %f800, %f807;
	setp.gt.f32 	%p133, %f799, 0f00000000;
	selp.b32 	%r237, 0, -2097152000, %p133;
	setp.neu.f32 	%p134, %f75, 0f00000000;
	setp.neu.f32 	%p135, %f76, 0f7F800000;
	setp.lt.f32 	%p136, %f798, 0f00000000;
	selp.f32 	%f809, 0f00000000, 0f7F800000, %p136;
	abs.f32 	%f810, %f798;
	setp.gt.f32 	%p137, %f810, 0f43180000;
	cvt.rzi.s32.f32 	%r238, %f799;
	shl.b32 	%r239, %r238, 23;
	sub.s32 	%r240, %r239, %r237;
	mov.b32 	%f811, %r240;
	add.s32 	%r241, %r237, 2130706432;
	mov.b32 	%f812, %r241;
	fma.rn.f32 	%f813, %f808, 0f391FCB8E, 0f3AAF85ED;
	fma.rn.f32 	%f814, %f813, %f808, 0f3C1D9856;
	fma.rn.f32 	%f815, %f814, %f808, 0f3D6357BB;
	fma.rn.f32 	%f816, %f815, %f808, 0f3E75FDEC;
	fma.rn.f32 	%f817, %f816, %f808, 0f3F317218;
	fma.rn.f32 	%f818, %f817, %f808, 0f3F800000;
	mul.f32 	%f819, %f818, %f812;
	mul.f32 	%f820, %f819, %f811;
	selp.f32 	%f1491, %f809, %f820, %p137;
	and.pred  	%p138, %p134, %p135;
	@%p138 bra 	$L__BB0_74;
	add.f32 	%f821, %f75, %f75;
	mov.b32 	%r242, %f821;
	and.b32  	%r243, %r242, 2147483647;
	mov.b32 	%f1491, %r243;
	bra.uni 	$L__BB0_74;
$L__BB0_73:
	mov.f32 	%f822, 0f40000000;
	add.rn.f32 	%f1491, %f75, %f822;
$L__BB0_74:
	add.f32 	%f81, %f1490, %f1491;
	sub.f32 	%f82, %f703, %f3;
	abs.f32 	%f83, %f82;
	setp.eq.f32 	%p139, %f82, 0f3F800000;
	mov.f32 	%f1492, 0f3F800000;
	@%p139 bra 	$L__BB0_79;
	setp.nan.f32 	%p140, %f83, %f83;
	@%p140 bra 	$L__BB0_78;
	setp.lt.f32 	%p141, %f83, 0f00800000;
	mul.f32 	%f826, %f83, 0f4B800000;
	selp.f32 	%f827, %f826, %f83, %p141;
	mov.b32 	%r244, %f827;
	add.s32 	%r245, %r244, -1060439283;
	and.b32  	%r246, %r245, -8388608;
	sub.s32 	%r247, %r244, %r246;
	mov.b32 	%f828, %r247;
	cvt.rn.f32.s32 	%f829, %r246;
	selp.f32 	%f830, 0fC1C00000, 0f00000000, %p141;
	fma.rn.f32 	%f831, %f829, 0f34000000, %f830;
	add.f32 	%f832, %f828, 0fBF800000;
	add.f32 	%f833, %f828, 0f3F800000;
	rcp.approx.ftz.f32 	%f834, %f833;
	add.f32 	%f835, %f832, %f832;
	mul.f32 	%f836, %f835, %f834;
	mul.f32 	%f837, %f836, %f836;
	neg.f32 	%f838, %f836;
	sub.f32 	%f839, %f832, %f836;
	add.f32 	%f840, %f839, %f839;
	fma.rn.f32 	%f841, %f838, %f832, %f840;
	mul.rn.f32 	%f842, %f834, %f841;
	fma.rn.f32 	%f843, %f837, 0f3A2C32E4, 0f3B52E7DB;
	fma.rn.f32 	%f844, %f843, %f837, 0f3C93BB73;
	fma.rn.f32 	%f845, %f844, %f837, 0f3DF6384F;
	mul.rn.f32 	%f846, %f845, %f837;
	fma.rn.f32 	%f847, %f836, 0f3FB8AA3B, %f831;
	mul.f32 	%f848, %f846, 0f40400000;
	sub.f32 	%f849, %f831, %f847;
	fma.rn.f32 	%f850, %f836, 0f3FB8AA3B, %f849;
	fma.rn.f32 	%f851, %f842, 0f3FB8AA3B, %f850;
	fma.rn.f32 	%f852, %f836, 0f32A55E34, %f851;
	fma.rn.f32 	%f853, %f848, %f842, %f852;
	fma.rn.f32 	%f854, %f846, %f836, %f853;
	add.rn.f32 	%f855, %f847, %f854;
	mov.f32 	%f856, 0f40000000;
	mul.rn.f32 	%f857, %f855, %f856;
	cvt.rni.f32.f32 	%f858, %f857;
	sub.f32 	%f859, %f857, %f858;
	neg.f32 	%f860, %f857;
	fma.rn.f32 	%f861, %f855, 0f40000000, %f860;
	neg.f32 	%f862, %f847;
	add.rn.f32 	%f863, %f855, %f862;
	neg.f32 	%f864, %f863;
	add.rn.f32 	%f865, %f854, %f864;
	fma.rn.f32 	%f866, %f865, 0f40000000, %f861;
	add.f32 	%f867, %f859, %f866;
	setp.gt.f32 	%p142, %f858, 0f00000000;
	selp.b32 	%r248, 0, -2097152000, %p142;
	setp.neu.f32 	%p143, %f82, 0f00000000;
	setp.neu.f32 	%p144, %f83, 0f7F800000;
	setp.lt.f32 	%p145, %f857, 0f00000000;
	selp.f32 	%f868, 0f00000000, 0f7F800000, %p145;
	abs.f32 	%f869, %f857;
	setp.gt.f32 	%p146, %f869, 0f43180000;
	cvt.rzi.s32.f32 	%r249, %f858;
	shl.b32 	%r250, %r249, 23;
	sub.s32 	%r251, %r250, %r248;
	mov.b32 	%f870, %r251;
	add.s32 	%r252, %r248, 2130706432;
	mov.b32 	%f871, %r252;
	fma.rn.f32 	%f872, %f867, 0f391FCB8E, 0f3AAF85ED;
	fma.rn.f32 	%f873, %f872, %f867, 0f3C1D9856;
	fma.rn.f32 	%f874, %f873, %f867, 0f3D6357BB;
	fma.rn.f32 	%f875, %f874, %f867, 0f3E75FDEC;
	fma.rn.f32 	%f876, %f875, %f867, 0f3F317218;
	fma.rn.f32 	%f877, %f876, %f867, 0f3F800000;
	mul.f32 	%f878, %f877, %f871;
	mul.f32 	%f879, %f878, %f870;
	selp.f32 	%f1492, %f868, %f879, %p146;
	and.pred  	%p147, %p143, %p144;
	@%p147 bra 	$L__BB0_79;
	add.f32 	%f880, %f82, %f82;
	mov.b32 	%r253, %f880;
	and.b32  	%r254, %r253, 2147483647;
	mov.b32 	%f1492, %r254;
	bra.uni 	$L__BB0_79;
$L__BB0_78:
	mov.f32 	%f881, 0f40000000;
	add.rn.f32 	%f1492, %f82, %f881;
$L__BB0_79:
	add.f32 	%f882, %f81, %f1492;
	sqrt.rn.f32 	%f883, %f882;
	setp.lt.f32 	%p148, %f883, %f159;
	selp.u32 	%r255, 1, 0, %p148;
	add.s32 	%r404, %r404, %r255;
$L__BB0_80:
	add.s32 	%r413, %r413, 1;
	add.s32 	%r412, %r412, 1;
	add.s32 	%r411, %r411, 4;
	setp.ne.s32 	%p149, %r412, 4;
	@%p149 bra 	$L__BB0_62;
	add.s32 	%r257, %r8, 4;
	mad.lo.s32 	%r258, %r7, %r257, %r4;
	add.s32 	%r416, %r258, -12;
	mov.b32 	%r417, -3;
	mov.u32 	%r418, %r428;
$L__BB0_82:
	add.s32 	%r259, %r1, 1;
	setp.ge.s32 	%p150, %r259, %r92;
	add.s32 	%r260, %r418, -3;
	setp.lt.s32 	%p151, %r260, 0;
	setp.ge.s32 	%p152, %r260, %r91;
	or.pred  	%p153, %p150, %p152;
	or.pred  	%p154, %p153, %p151;
	@%p154 bra 	$L__BB0_100;
	mul.wide.s32 	%rd23, %r416, 4;
	add.s64 	%rd24, %rd1, %rd23;
	add.s64 	%rd6, %rd24, 4;
	setp.leu.f32 	%p155, %f3, 0f00000000;
	ld.global.f32 	%f884, [%rd24+8];
	setp.leu.f32 	%p156, %f884, 0f00000000;
	or.pred  	%p157, %p155, %p156;
	@%p157 bra 	$L__BB0_100;
	ld.global.f32 	%f89, [%rd6];
	ld.global.f32 	%f886, [%rd6+-4];
	sub.f32 	%f90, %f886, %f1;
	abs.f32 	%f91, %f90;
	setp.eq.f32 	%p158, %f90, 0f3F800000;
	mov.f32 	%f1493, 0f3F800000;
	@%p158 bra 	$L__BB0_89;
	setp.nan.f32 	%p159, %f91, %f91;
	@%p159 bra 	$L__BB0_88;
	setp.lt.f32 	%p160, %f91, 0f00800000;
	mul.f32 	%f889, %f91, 0f4B800000;
	selp.f32 	%f890, %f889, %f91, %p160;
	mov.b32 	%r261, %f890;
	add.s32 	%r262, %r261, -1060439283;
	and.b32  	%r263, %r262, -8388608;
	sub.s32 	%r264, %r261, %r263;
	mov.b32 	%f891, %r264;
	cvt.rn.f32.s32 	%f892, %r263;
	selp.f32 	%f893, 0fC1C00000, 0f00000000, %p160;
	fma.rn.f32 	%f894, %f892, 0f34000000, %f893;
	add.f32 	%f895, %f891, 0fBF800000;
	add.f32 	%f896, %f891, 0f3F800000;
	rcp.approx.ftz.f32 	%f897, %f896;
	add.f32 	%f898, %f895, %f895;
	mul.f32 	%f899, %f898, %f897;
	mul.f32 	%f900, %f899, %f899;
	neg.f32 	%f901, %f899;
	sub.f32 	%f902, %f895, %f899;
	add.f32 	%f903, %f902, %f902;
	fma.rn.f32 	%f904, %f901, %f895, %f903;
	mul.rn.f32 	%f905, %f897, %f904;
	fma.rn.f32 	%f906, %f900, 0f3A2C32E4, 0f3B52E7DB;
	fma.rn.f32 	%f907, %f906, %f900, 0f3C93BB73;
	fma.rn.f32 	%f908, %f907, %f900, 0f3DF6384F;
	mul.rn.f32 	%f909, %f908, %f900;
	fma.rn.f32 	%f910, %f899, 0f3FB8AA3B, %f894;
	mul.f32 	%f911, %f909, 0f40400000;
	sub.f32 	%f912, %f894, %f910;
	fma.rn.f32 	%f913, %f899, 0f3FB8AA3B, %f912;
	fma.rn.f32 	%f914, %f905, 0f3FB8AA3B, %f913;
	fma.rn.f32 	%f915, %f899, 0f32A55E34, %f914;
	fma.rn.f32 	%f916, %f911, %f905, %f915;
	fma.rn.f32 	%f917, %f909, %f899, %f916;
	add.rn.f32 	%f918, %f910, %f917;
	mov.f32 	%f919, 0f40000000;
	mul.rn.f32 	%f920, %f918, %f919;
	cvt.rni.f32.f32 	%f921, %f920;
	sub.f32 	%f922, %f920, %f921;
	neg.f32 	%f923, %f920;
	fma.rn.f32 	%f924, %f918, 0f40000000, %f923;
	neg.f32 	%f925, %f910;
	add.rn.f32 	%f926, %f918, %f925;
	neg.f32 	%f927, %f926;
	add.rn.f32 	%f928, %f917, %f927;
	fma.rn.f32 	%f929, %f928, 0f40000000, %f924;
	add.f32 	%f930, %f922, %f929;
	setp.gt.f32 	%p161, %f921, 0f00000000;
	selp.b32 	%r265, 0, -2097152000, %p161;
	setp.neu.f32 	%p162, %f90, 0f00000000;
	setp.neu.f32 	%p163, %f91, 0f7F800000;
	setp.lt.f32 	%p164, %f920, 0f00000000;
	selp.f32 	%f931, 0f00000000, 0f7F800000, %p164;
	abs.f32 	%f932, %f920;
	setp.gt.f32 	%p165, %f932, 0f43180000;
	cvt.rzi.s32.f32 	%r266, %f921;
	shl.b32 	%r267, %r266, 23;
	sub.s32 	%r268, %r267, %r265;
	mov.b32 	%f933, %r268;
	add.s32 	%r269, %r265, 2130706432;
	mov.b32 	%f934, %r269;
	fma.rn.f32 	%f935, %f930, 0f391FCB8E, 0f3AAF85ED;
	fma.rn.f32 	%f936, %f935, %f930, 0f3C1D9856;
	fma.rn.f32 	%f937, %f936, %f930, 0f3D6357BB;
	fma.rn.f32 	%f938, %f937, %f930, 0f3E75FDEC;
	fma.rn.f32 	%f939, %f938, %f930, 0f3F317218;
	fma.rn.f32 	%f940, %f939, %f930, 0f3F800000;
	mul.f32 	%f941, %f940, %f934;
	mul.f32 	%f942, %f941, %f933;
	selp.f32 	%f1493, %f931, %f942, %p165;
	and.pred  	%p166, %p162, %p163;
	@%p166 bra 	$L__BB0_89;
	add.f32 	%f943, %f90, %f90;
	mov.b32 	%r270, %f943;
	and.b32  	%r271, %r270, 2147483647;
	mov.b32 	%f1493, %r271;
	bra.uni 	$L__BB0_89;
$L__BB0_88:
	mov.f32 	%f944, 0f40000000;
	add.rn.f32 	%f1493, %f90, %f944;
$L__BB0_89:
	sub.f32 	%f96, %f89, %f2;
	abs.f32 	%f97, %f96;
	setp.eq.f32 	%p167, %f96, 0f3F800000;
	mov.f32 	%f1494, 0f3F800000;
	@%p167 bra 	$L__BB0_94;
	setp.nan.f32 	%p168, %f97, %f97;
	@%p168 bra 	$L__BB0_93;
	setp.lt.f32 	%p169, %f97, 0f00800000;
	mul.f32 	%f948, %f97, 0f4B800000;
	selp.f32 	%f949, %f948, %f97, %p169;
	mov.b32 	%r272, %f949;
	add.s32 	%r273, %r272, -1060439283;
	and.b32  	%r274, %r273, -8388608;
	sub.s32 	%r275, %r272, %r274;
	mov.b32 	%f950, %r275;
	cvt.rn.f32.s32 	%f951, %r274;
	selp.f32 	%f952, 0fC1C00000, 0f00000000, %p169;
	fma.rn.f32 	%f953, %f951, 0f34000000, %f952;
	add.f32 	%f954, %f950, 0fBF800000;
	add.f32 	%f955, %f950, 0f3F800000;
	rcp.approx.ftz.f32 	%f956, %f955;
	add.f32 	%f957, %f954, %f954;
	mul.f32 	%f958, %f957, %f956;
	mul.f32 	%f959, %f958, %f958;
	neg.f32 	%f960, %f958;
	sub.f32 	%f961, %f954, %f958;
	add.f32 	%f962, %f961, %f961;
	fma.rn.f32 	%f963, %f960, %f954, %f962;
	mul.rn.f32 	%f964, %f956, %f963;
	fma.rn.f32 	%f965, %f959, 0f3A2C32E4, 0f3B52E7DB;
	fma.rn.f32 	%f966, %f965, %f959, 0f3C93BB73;
	fma.rn.f32 	%f967, %f966, %f959, 0f3DF6384F;
	mul.rn.f32 	%f968, %f967, %f959;
	fma.rn.f32 	%f969, %f958, 0f3FB8AA3B, %f953;
	mul.f32 	%f970, %f968, 0f40400000;
	sub.f32 	%f971, %f953, %f969;
	fma.rn.f32 	%f972, %f958, 0f3FB8AA3B, %f971;
	fma.rn.f32 	%f973, %f964, 0f3FB8AA3B, %f972;
	fma.rn.f32 	%f974, %f958, 0f32A55E34, %f973;
	fma.rn.f32 	%f975, %f970, %f964, %f974;
	fma.rn.f32 	%f976, %f968, %f958, %f975;
	add.rn.f32 	%f977, %f969, %f976;
	mov.f32 	%f978, 0f40000000;
	mul.rn.f32 	%f979, %f977, %f978;
	cvt.rni.f32.f32 	%f980, %f979;
	sub.f32 	%f981, %f979, %f980;
	neg.f32 	%f982, %f979;
	fma.rn.f32 	%f983, %f977, 0f40000000, %f982;
	neg.f32 	%f984, %f969;
	add.rn.f32 	%f985, %f977, %f984;
	neg.f32 	%f986, %f985;
	add.rn.f32 	%f987, %f976, %f986;
	fma.rn.f32 	%f988, %f987, 0f40000000, %f983;
	add.f32 	%f989, %f981, %f988;
	setp.gt.f32 	%p170, %f980, 0f00000000;
	selp.b32 	%r276, 0, -2097152000, %p170;
	setp.neu.f32 	%p171, %f96, 0f00000000;
	setp.neu.f32 	%p172, %f97, 0f7F800000;
	setp.lt.f32 	%p173, %f979, 0f00000000;
	selp.f32 	%f990, 0f00000000, 0f7F800000, %p173;
	abs.f32 	%f991, %f979;
	setp.gt.f32 	%p174, %f991, 0f43180000;
	cvt.rzi.s32.f32 	%r277, %f980;
	shl.b32 	%r278, %r277, 23;
	sub.s32 	%r279, %r278, %r276;
	mov.b32 	%f992, %r279;
	add.s32 	%r280, %r276, 2130706432;
	mov.b32 	%f993, %r280;
	fma.rn.f32 	%f994, %f989, 0f391FCB8E, 0f3AAF85ED;
	fma.rn.f32 	%f995, %f994, %f989, 0f3C1D9856;
	fma.rn.f32 	%f996, %f995, %f989, 0f3D6357BB;
	fma.rn.f32 	%f997, %f996, %f989, 0f3E75FDEC;
	fma.rn.f32 	%f998, %f997, %f989, 0f3F317218;
	fma.rn.f32 	%f999, %f998, %f989, 0f3F800000;
	mul.f32 	%f1000, %f999, %f993;
	mul.f32 	%f1001, %f1000, %f992;
	selp.f32 	%f1494, %f990, %f1001, %p174;
	and.pred  	%p175, %p171, %p172;
	@%p175 bra 	$L__BB0_94;
	add.f32 	%f1002, %f96, %f96;
	mov.b32 	%r281, %f1002;
	and.b32  	%r282, %r281, 2147483647;
	mov.b32 	%f1494, %r282;
	bra.uni 	$L__BB0_94;
$L__BB0_93:
	mov.f32 	%f1003, 0f40000000;
	add.rn.f32 	%f1494, %f96, %f1003;
$L__BB0_94:
	add.f32 	%f102, %f1493, %f1494;
	sub.f32 	%f103, %f884, %f3;
	abs.f32 	%f104, %f103;
	setp.eq.f32 	%p176, %f103, 0f3F800000;
	mov.f32 	%f1495, 0f3F800000;
	@%p176 bra 	$L__BB0_99;
	setp.nan.f32 	%p177, %f104, %f104;
	@%p177 bra 	$L__BB0_98;
	setp.lt.f32 	%p178, %f104, 0f00800000;
	mul.f32 	%f1007, %f104, 0f4B800000;
	selp.f32 	%f1008, %f1007, %f104, %p178;
	mov.b32 	%r283, %f1008;
	add.s32 	%r284, %r283, -1060439283;
	and.b32  	%r285, %r284, -8388608;
	sub.s32 	%r286, %r283, %r285;
	mov.b32 	%f1009, %r286;
	cvt.rn.f32.s32 	%f1010, %r285;
	selp.f32 	%f1011, 0fC1C00000, 0f00000000, %p178;
	fma.rn.f32 	%f1012, %f1010, 0f34000000, %f1011;
	add.f32 	%f1013, %f1009, 0fBF800000;
	add.f32 	%f1014, %f1009, 0f3F800000;
	rcp.approx.ftz.f32 	%f1015, %f1014;
	add.f32 	%f1016, %f1013, %f1013;
	mul.f32 	%f1017, %f1016, %f1015;
	mul.f32 	%f1018, %f1017, %f1017;
	neg.f32 	%f1019, %f1017;
	sub.f32 	%f1020, %f1013, %f1017;
	add.f32 	%f1021, %f1020, %f1020;
	fma.rn.f32 	%f1022, %f1019, %f1013, %f1021;
	mul.rn.f32 	%f1023, %f1015, %f1022;
	fma.rn.f32 	%f1024, %f1018, 0f3A2C32E4, 0f3B52E7DB;
	fma.rn.f32 	%f1025, %f1024, %f1018, 0f3C93BB73;
	fma.rn.f32 	%f1026, %f1025, %f1018, 0f3DF6384F;
	mul.rn.f32 	%f1027, %f1026, %f1018;
	fma.rn.f32 	%f1028, %f1017, 0f3FB8AA3B, %f1012;
	mul.f32 	%f1029, %f1027, 0f40400000;
	sub.f32 	%f1030, %f1012, %f1028;
	fma.rn.f32 	%f1031, %f1017, 0f3FB8AA3B, %f1030;
	fma.rn.f32 	%f1032, %f1023, 0f3FB8AA3B, %f1031;
	fma.rn.f32 	%f1033, %f1017, 0f32A55E34, %f1032;
	fma.rn.f32 	%f1034, %f1029, %f1023, %f1033;
	fma.rn.f32 	%f1035, %f1027, %f1017, %f1034;
	add.rn.f32 	%f1036, %f1028, %f1035;
	mov.f32 	%f1037, 0f40000000;
	mul.rn.f32 	%f1038, %f1036, %f1037;
	cvt.rni.f32.f32 	%f1039, %f1038;
	sub.f32 	%f1040, %f1038, %f1039;
	neg.f32 	%f1041, %f1038;
	fma.rn.f32 	%f1042, %f1036, 0f40000000, %f1041;
	neg.f32 	%f1043, %f1028;
	add.rn.f32 	%f1044, %f1036, %f1043;
	neg.f32 	%f1045, %f1044;
	add.rn.f32 	%f1046, %f1035, %f1045;
	fma.rn.f32 	%f1047, %f1046, 0f40000000, %f1042;
	add.f32 	%f1048, %f1040, %f1047;
	setp.gt.f32 	%p179, %f1039, 0f00000000;
	selp.b32 	%r287, 0, -2097152000, %p179;
	setp.neu.f32 	%p180, %f103, 0f00000000;
	setp.neu.f32 	%p181, %f104, 0f7F800000;
	setp.lt.f32 	%p182, %f1038, 0f00000000;
	selp.f32 	%f1049, 0f00000000, 0f7F800000, %p182;
	abs.f32 	%f1050, %f1038;
	setp.gt.f32 	%p183, %f1050, 0f43180000;
	cvt.rzi.s32.f32 	%r288, %f1039;
	shl.b32 	%r289, %r288, 23;
	sub.s32 	%r290, %r289, %r287;
	mov.b32 	%f1051, %r290;
	add.s32 	%r291, %r287, 2130706432;
	mov.b32 	%f1052, %r291;
	fma.rn.f32 	%f1053, %f1048, 0f391FCB8E, 0f3AAF85ED;
	fma.rn.f32 	%f1054, %f1053, %f1048, 0f3C1D9856;
	fma.rn.f32 	%f1055, %f1054, %f1048, 0f3D6357BB;
	fma.rn.f32 	%f1056, %f1055, %f1048, 0f3E75FDEC;
	fma.rn.f32 	%f1057, %f1056, %f1048, 0f3F317218;
	fma.rn.f32 	%f1058, %f1057, %f1048, 0f3F800000;
	mul.f32 	%f1059, %f1058, %f1052;
	mul.f32 	%f1060, %f1059, %f1051;
	selp.f32 	%f1495, %f1049, %f1060, %p183;
	and.pred  	%p184, %p180, %p181;
	@%p184 bra 	$L__BB0_99;
	add.f32 	%f1061, %f103, %f103;
	mov.b32 	%r292, %f1061;
	and.b32  	%r293, %r292, 2147483647;
	mov.b32 	%f1495, %r293;
	bra.uni 	$L__BB0_99;
$L__BB0_98:
	mov.f32 	%f1062, 0f40000000;
	add.rn.f32 	%f1495, %f103, %f1062;
$L__BB0_99:
	add.f32 	%f1063, %f102, %f1495;
	sqrt.rn.f32 	%f1064, %f1063;
	setp.lt.f32 	%p185, %f1064, %f159;
	selp.u32 	%r294, 1, 0, %p185;
	add.s32 	%r404, %r404, %r294;
$L__BB0_100:
	add.s32 	%r418, %r418, 1;
	add.s32 	%r417, %r417, 1;
	add.s32 	%r416, %r416, 4;
	setp.ne.s32 	%p186, %r417, 4;
	@%p186 bra 	$L__BB0_82;
	add.s32 	%r296, %r8, 5;
	mad.lo.s32 	%r297, %r7, %r296, %r4;
	add.s32 	%r421, %r297, -12;
	mov.b32 	%r422, -3;
	mov.u32 	%r423, %r428;
$L__BB0_102:
	add.s32 	%r298, %r1, 2;
	setp.ge.s32 	%p187, %r298, %r92;
	add.s32 	%r299, %r423, -3;
	setp.lt.s32 	%p188, %r299, 0;
	setp.ge.s32 	%p189, %r299, %r91;
	or.pred  	%p190, %p187, %p189;
	or.pred  	%p191, %p190, %p188;
	@%p191 bra 	$L__BB0_120;
	mul.wide.s32 	%rd25, %r421, 4;
	add.s64 	%rd26, %rd1, %rd25;
	add.s64 	%rd7, %rd26, 4;
	setp.leu.f32 	%p192, %f3, 0f00000000;
	ld.global.f32 	%f1065, [%rd26+8];
	setp.leu.f32 	%p193, %f1065, 0f00000000;
	or.pred  	%p194, %p192, %p193;
	@%p194 bra 	$L__BB0_120;
	ld.global.f32 	%f110, [%rd7];
	ld.global.f32 	%f1067, [%rd7+-4];
	sub.f32 	%f111, %f1067, %f1;
	abs.f32 	%f112, %f111;
	setp.eq.f32 	%p195, %f111, 0f3F800000;
	mov.f32 	%f1496, 0f3F800000;
	@%p195 bra 	$L__BB0_109;
	setp.nan.f32 	%p196, %f112, %f112;
	@%p196 bra 	$L__BB0_108;
	setp.lt.f32 	%p197, %f112, 0f00800000;
	mul.f32 	%f1070, %f112, 0f4B800000;
	selp.f32 	%f1071, %f1070, %f112, %p197;
	mov.b32 	%r300, %f1071;
	add.s32 	%r301, %r300, -1060439283;
	and.b32  	%r302, %r301, -8388608;
	sub.s32 	%r303, %r300, %r302;
	mov.b32 	%f1072, %r303;
	cvt.rn.f32.s32 	%f1073, %r302;
	selp.f32 	%f1074, 0fC1C00000, 0f00000000, %p197;
	fma.rn.f32 	%f1075, %f1073, 0f34000000, %f1074;
	add.f32 	%f1076, %f1072, 0fBF800000;
	add.f32 	%f1077, %f1072, 0f3F800000;
	rcp.approx.ftz.f32 	%f1078, %f1077;
	add.f32 	%f1079, %f1076, %f1076;
	mul.f32 	%f1080, %f1079, %f1078;
	mul.f32 	%f1081, %f1080, %f1080;
	neg.f32 	%f1082, %f1080;
	sub.f32 	%f1083, %f1076, %f1080;
	add.f32 	%f1084, %f1083, %f1083;
	fma.rn.f32 	%f1085, %f1082, %f1076, %f1084;
	mul.rn.f32 	%f1086, %f1078, %f1085;
	fma.rn.f32 	%f1087, %f1081, 0f3A2C32E4, 0f3B52E7DB;
	fma.rn.f32 	%f1088, %f1087, %f1081, 0f3C93BB73;
	fma.rn.f32 	%f1089, %f1088, %f1081, 0f3DF6384F;
	mul.rn.f32 	%f1090, %f1089, %f1081;
	fma.rn.f32 	%f1091, %f1080, 0f3FB8AA3B, %f1075;
	mul.f32 	%f1092, %f1090, 0f40400000;
	sub.f32 	%f1093, %f1075, %f1091;
	fma.rn.f32 	%f1094, %f1080, 0f3FB8AA3B, %f1093;
	fma.rn.f32 	%f1095, %f1086, 0f3FB8AA3B, %f1094;
	fma.rn.f32 	%f1096, %f1080, 0f32A55E34, %f1095;
	fma.rn.f32 	%f1097, %f1092, %f1086, %f1096;
	fma.rn.f32 	%f1098, %f1090, %f1080, %f1097;
	add.rn.f32 	%f1099, %f1091, %f1098;
	mov.f32 	%f1100, 0f40000000;
	mul.rn.f32 	%f1101, %f1099, %f1100;
	cvt.rni.f32.f32 	%f1102, %f1101;
	sub.f32 	%f1103, %f1101, %f1102;
	neg.f32 	%f1104, %f1101;
	fma.rn.f32 	%f1105, %f1099, 0f40000000, %f1104;
	neg.f32 	%f1106, %f1091;
	add.rn.f32 	%f1107, %f1099, %f1106;
	neg.f32 	%f1108, %f1107;
	add.rn.f32 	%f1109, %f1098, %f1108;
	fma.rn.f32 	%f1110, %f1109, 0f40000000, %f1105;
	add.f32 	%f1111, %f1103, %f1110;
	setp.gt.f32 	%p198, %f1102, 0f00000000;
	selp.b32 	%r304, 0, -2097152000, %p198;
	setp.neu.f32 	%p199, %f111, 0f00000000;
	setp.neu.f32 	%p200, %f112, 0f7F800000;
	setp.lt.f32 	%p201, %f1101, 0f00000000;
	selp.f32 	%f1112, 0f00000000, 0f7F800000, %p201;
	abs.f32 	%f1113, %f1101;
	setp.gt.f32 	%p202, %f1113, 0f43180000;
	cvt.rzi.s32.f32 	%r305, %f1102;
	shl.b32 	%r306, %r305, 23;
	sub.s32 	%r307, %r306, %r304;
	mov.b32 	%f1114, %r307;
	add.s32 	%r308, %r304, 2130706432;
	mov.b32 	%f1115, %r308;
	fma.rn.f32 	%f1116, %f1111, 0f391FCB8E, 0f3AAF85ED;
	fma.rn.f32 	%f1117, %f1116, %f1111, 0f3C1D9856;
	fma.rn.f32 	%f1118, %f1117, %f1111, 0f3D6357BB;
	fma.rn.f32 	%f1119, %f1118, %f1111, 0f3E75FDEC;
	fma.rn.f32 	%f1120, %f1119, %f1111, 0f3F317218;
	fma.rn.f32 	%f1121, %f1120, %f1111, 0f3F800000;
	mul.f32 	%f1122, %f1121, %f1115;
	mul.f32 	%f1123, %f1122, %f1114;
	selp.f32 	%f1496, %f1112, %f1123, %p202;
	and.pred  	%p203, %p199, %p200;
	@%p203 bra 	$L__BB0_109;
	add.f32 	%f1124, %f111, %f111;
	mov.b32 	%r309, %f1124;
	and.b32  	%r310, %r309, 2147483647;
	mov.b32 	%f1496, %r310;
	bra.uni 	$L__BB0_109;
$L__BB0_108:
	mov.f32 	%f1125, 0f40000000;
	add.rn.f32 	%f1496, %f111, %f1125;
$L__BB0_109:
	sub.f32 	%f117, %f110, %f2;
	abs.f32 	%f118, %f117;
	setp.eq.f32 	%p204, %f117, 0f3F800000;
	mov.f32 	%f1497, 0f3F800000;
	@%p204 bra 	$L__BB0_114;
	setp.nan.f32 	%p205, %f118, %f118;
	@%p205 bra 	$L__BB0_113;
	setp.lt.f32 	%p206, %f118, 0f00800000;
	mul.f32 	%f1129, %f118, 0f4B800000;
	selp.f32 	%f1130, %f1129, %f118, %p206;
	mov.b32 	%r311, %f1130;
	add.s32 	%r312, %r311, -1060439283;
	and.b32  	%r313, %r312, -8388608;
	sub.s32 	%r314, %r311, %r313;
	mov.b32 	%f1131, %r314;
	cvt.rn.f32.s32 	%f1132, %r313;
	selp.f32 	%f1133, 0fC1C00000, 0f00000000, %p206;
	fma.rn.f32 	%f1134, %f1132, 0f34000000, %f1133;
	add.f32 	%f1135, %f1131, 0fBF800000;
	add.f32 	%f1136, %f1131, 0f3F800000;
	rcp.approx.ftz.f32 	%f1137, %f1136;
	add.f32 	%f1138, %f1135, %f1135;
	mul.f32 	%f1139, %f1138, %f1137;
	mul.f32 	%f1140, %f1139, %f1139;
	neg.f32 	%f1141, %f1139;
	sub.f32 	%f1142, %f1135, %f1139;
	add.f32 	%f1143, %f1142, %f1142;
	fma.rn.f32 	%f1144, %f1141, %f1135, %f1143;
	mul.rn.f32 	%f1145, %f1137, %f1144;
	fma.rn.f32 	%f1146, %f1140, 0f3A2C32E4, 0f3B52E7DB;
	fma.rn.f32 	%f1147, %f1146, %f1140, 0f3C93BB73;
	fma.rn.f32 	%f1148, %f1147, %f1140, 0f3DF6384F;
	mul.rn.f32 	%f1149, %f1148, %f1140;
	fma.rn.f32 	%f1150, %f1139, 0f3FB8AA3B, %f1134;
	mul.f32 	%f1151, %f1149, 0f40400000;
	sub.f32 	%f1152, %f1134, %f1150;
	fma.rn.f32 	%f1153, %f1139, 0f3FB8AA3B, %f1152;
	fma.rn.f32 	%f1154, %f1145, 0f3FB8AA3B, %f1153;
	fma.rn.f32 	%f1155, %f1139, 0f32A55E34, %f1154;
	fma.rn.f32 	%f1156, %f1151, %f1145, %f1155;
	fma.rn.f32 	%f1157, %f1149, %f1139, %f1156;
	add.rn.f32 	%f1158, %f1150, %f1157;
	mov.f32 	%f1159, 0f40000000;
	mul.rn.f32 	%f1160, %f1158, %f1159;
	cvt.rni.f32.f32 	%f1161, %f1160;
	sub.f32 	%f1162, %f1160, %f1161;
	neg.f32 	%f1163, %f1160;
	fma.rn.f32 	%f1164, %f1158, 0f40000000, %f1163;
	neg.f32 	%f1165, %f1150;
	add.rn.f32 	%f1166, %f1158, %f1165;
	neg.f32 	%f1167, %f1166;
	add.rn.f32 	%f1168, %f1157, %f1167;
	fma.rn.f32 	%f1169, %f1168, 0f40000000, %f1164;
	add.f32 	%f1170, %f1162, %f1169;
	setp.gt.f32 	%p207, %f1161, 0f00000000;
	selp.b32 	%r315, 0, -2097152000, %p207;
	setp.neu.f32 	%p208, %f117, 0f00000000;
	setp.neu.f32 	%p209, %f118, 0f7F800000;
	setp.lt.f32 	%p210, %f1160, 0f00000000;
	selp.f32 	%f1171, 0f00000000, 0f7F800000, %p210;
	abs.f32 	%f1172, %f1160;
	setp.gt.f32 	%p211, %f1172, 0f43180000;
	cvt.rzi.s32.f32 	%r316, %f1161;
	shl.b32 	%r317, %r316, 23;
	sub.s32 	%r318, %r317, %r315;
	mov.b32 	%f1173, %r318;
	add.s32 	%r319, %r315, 2130706432;
	mov.b32 	%f1174, %r319;
	fma.rn.f32 	%f1175, %f1170, 0f391FCB8E, 0f3AAF85ED;
	fma.rn.f32 	%f1176, %f1175, %f1170, 0f3C1D9856;
	fma.rn.f32 	%f1177, %f1176, %f1170, 0f3D6357BB;
	fma.rn.f32 	%f1178, %f1177, %f1170, 0f3E75FDEC;
	fma.rn.f32 	%f1179, %f1178, %f1170, 0f3F317218;
	fma.rn.f32 	%f1180, %f1179, %f1170, 0f3F800000;
	mul.f32 	%f1181, %f1180, %f1174;
	mul.f32 	%f1182, %f1181, %f1173;
	selp.f32 	%f1497, %f1171, %f1182, %p211;
	and.pred  	%p212, %p208, %p209;
	@%p212 bra 	$L__BB0_114;
	add.f32 	%f1183, %f117, %f117;
	mov.b32 	%r320, %f1183;
	and.b32  	%r321, %r320, 2147483647;
	mov.b32 	%f1497, %r321;
	bra.uni 	$L__BB0_114;
$L__BB0_113:
	mov.f32 	%f1184, 0f40000000;
	add.rn.f32 	%f1497, %f117, %f1184;
$L__BB0_114:
	add.f32 	%f123, %f1496, %f1497;
	sub.f32 	%f124, %f1065, %f3;
	abs.f32 	%f125, %f124;
	setp.eq.f32 	%p213, %f124, 0f3F800000;
	mov.f32 	%f1498, 0f3F800000;
	@%p213 bra 	$L__BB0_119;
	setp.nan.f32 	%p214, %f125, %f125;
	@%p214 bra 	$L__BB0_118;
	setp.lt.f32 	%p215, %f125, 0f00800000;
	mul.f32 	%f1188, %f125, 0f4B800000;
	selp.f32 	%f1189, %f1188, %f125, %p215;
	mov.b32 	%r322, %f1189;
	add.s32 	%r323, %r322, -1060439283;
	and.b32  	%r324, %r323, -8388608;
	sub.s32 	%r325, %r322, %r324;
	mov.b32 	%f1190, %r325;
	cvt.rn.f32.s32 	%f1191, %r324;
	selp.f32 	%f1192, 0fC1C00000, 0f00000000, %p215;
	fma.rn.f32 	%f1193, %f1191, 0f34000000, %f1192;
	add.f32 	%f1194, %f1190, 0fBF800000;
	add.f32 	%f1195, %f1190, 0f3F800000;
	rcp.approx.ftz.f32 	%f1196, %f1195;
	add.f32 	%f1197, %f1194, %f1194;
	mul.f32 	%f1198, %f1197, %f1196;
	mul.f32 	%f1199, %f1198, %f1198;
	neg.f32 	%f1200, %f1198;
	sub.f32 	%f1201, %f1194, %f1198;
	add.f32 	%f1202, %f1201, %f1201;
	fma.rn.f32 	%f1203, %f1200, %f1194, %f1202;
	mul.rn.f32 	%f1204, %f1196, %f1203;
	fma.rn.f32 	%f1205, %f1199, 0f3A2C32E4, 0f3B52E7DB;
	fma.rn.f32 	%f1206, %f1205, %f1199, 0f3C93BB73;
	fma.rn.f32 	%f1207, %f1206, %f1199, 0f3DF6384F;
	mul.rn.f32 	%f1208, %f1207, %f1199;
	fma.rn.f32 	%f1209, %f1198, 0f3FB8AA3B, %f1193;
	mul.f32 	%f1210, %f1208, 0f40400000;
	sub.f32 	%f1211, %f1193, %f1209;
	fma.rn.f32 	%f1212, %f1198, 0f3FB8AA3B, %f1211;
	fma.rn.f32 	%f1213, %f1204, 0f3FB8AA3B, %f1212;
	fma.rn.f32 	%f1214, %f1198, 0f32A55E34, %f1213;
	fma.rn.f32 	%f1215, %f1210, %f1204, %f1214;
	fma.rn.f32 	%f1216, %f1208, %f1198, %f1215;
	add.rn.f32 	%f1217, %f1209, %f1216;
	mov.f32 	%f1218, 0f40000000;
	mul.rn.f32 	%f1219, %f1217, %f1218;
	cvt.rni.f32.f32 	%f1220, %f1219;
	sub.f32 	%f1221, %f1219, %f1220;
	neg.f32 	%f1222, %f1219;
	fma.rn.f32 	%f1223, %f1217, 0f40000000, %f1222;
	neg.f32 	%f1224, %f1209;
	add.rn.f32 	%f1225, %f1217, %f1224;
	neg.f32 	%f1226, %f1225;
	add.rn.f32 	%f1227, %f1216, %f1226;
	fma.rn.f32 	%f1228, %f1227, 0f40000000, %f1223;
	add.f32 	%f1229, %f1221, %f1228;
	setp.gt.f32 	%p216, %f1220, 0f00000000;
	selp.b32 	%r326, 0, -2097152000, %p216;
	setp.neu.f32 	%p217, %f124, 0f00000000;
	setp.neu.f32 	%p218, %f125, 0f7F800000;
	setp.lt.f32 	%p219, %f1219, 0f00000000;
	selp.f32 	%f1230, 0f00000000, 0f7F800000, %p219;
	abs.f32 	%f1231, %f1219;
	setp.gt.f32 	%p220, %f1231, 0f43180000;
	cvt.rzi.s32.f32 	%r327, %f1220;
	shl.b32 	%r328, %r327, 23;
	sub.s32 	%r329, %r328, %r326;
	mov.b32 	%f1232, %r329;
	add.s32 	%r330, %r326, 2130706432;
	mov.b32 	%f1233, %r330;
	fma.rn.f32 	%f1234, %f1229, 0f391FCB8E, 0f3AAF85ED;
	fma.rn.f32 	%f1235, %f1234, %f1229, 0f3C1D9856;
	fma.rn.f32 	%f1236, %f1235, %f1229, 0f3D6357BB;
	fma.rn.f32 	%f1237, %f1236, %f1229, 0f3E75FDEC;
	fma.rn.f32 	%f1238, %f1237, %f1229, 0f3F317218;
	fma.rn.f32 	%f1239, %f1238, %f1229, 0f3F800000;
	mul.f32 	%f1240, %f1239, %f1233;
	mul.f32 	%f1241, %f1240, %f1232;
	selp.f32 	%f1498, %f1230, %f1241, %p220;
	and.pred  	%p221, %p217, %p218;
	@%p221 bra 	$L__BB0_119;
	add.f32 	%f1242, %f124, %f124;
	mov.b32 	%r331, %f1242;
	and.b32  	%r332, %r331, 2147483647;
	mov.b32 	%f1498, %r332;
	bra.uni 	$L__BB0_119;
$L__BB0_118:
	mov.f32 	%f1243, 0f40000000;
	add.rn.f32 	%f1498, %f124, %f1243;
$L__BB0_119:
	add.f32 	%f1244, %f123, %f1498;
	sqrt.rn.f32 	%f1245, %f1244;
	setp.lt.f32 	%p222, %f1245, %f159;
	selp.u32 	%r333, 1, 0, %p222;
	add.s32 	%r404, %r404, %r333;
$L__BB0_120:
	add.s32 	%r423, %r423, 1;
	add.s32 	%r422, %r422, 1;
	add.s32 	%r421, %r421, 4;
	setp.ne.s32 	%p223, %r422, 4;
	@%p223 bra 	$L__BB0_102;
	add.s32 	%r70, %r1, 3;
	add.s32 	%r335, %r8, 6;
	mad.lo.s32 	%r336, %r7, %r335, %r4;
	add.s32 	%r426, %r336, -12;
	mov.b32 	%r427, -3;
$L__BB0_122:
	setp.ge.s32 	%p224, %r70, %r92;
	add.s32 	%r337, %r428, -3;
	setp.lt.s32 	%p225, %r337, 0;
	setp.ge.s32 	%p226, %r337, %r91;
	or.pred  	%p227, %p224, %p226;
	or.pred  	%p228, %p227, %p225;
	@%p228 bra 	$L__BB0_140;
	mul.wide.s32 	%rd27, %r426, 4;
	add.s64 	%rd28, %rd1, %rd27;
	add.s64 	%rd8, %rd28, 4;
	setp.leu.f32 	%p229, %f3, 0f00000000;
	ld.global.f32 	%f1246, [%rd28+8];
	setp.leu.f32 	%p230, %f1246, 0f00000000;
	or.pred  	%p231, %p229, %p230;
	@%p231 bra 	$L__BB0_140;
	ld.global.f32 	%f131, [%rd8];
	ld.global.f32 	%f1248, [%rd8+-4];
	sub.f32 	%f132, %f1248, %f1;
	abs.f32 	%f133, %f132;
	setp.eq.f32 	%p232, %f132, 0f3F800000;
	mov.f32 	%f1499, 0f3F800000;
	@%p232 bra 	$L__BB0_129;
	setp.nan.f32 	%p233, %f133, %f133;
	@%p233 bra 	$L__BB0_128;
	setp.lt.f32 	%p234, %f133, 0f00800000;
	mul.f32 	%f1249, %f133, 0f4B800000;
	selp.f32 	%f1250, %f1249, %f133, %p234;
	mov.b32 	%r338, %f1250;
	add.s32 	%r339, %r338, -1060439283;
	and.b32  	%r340, %r339, -8388608;
	sub.s32 	%r341, %r338, %r340;
	mov.b32 	%f1251, %r341;
	cvt.rn.f32.s32 	%f1252, %r340;
	selp.f32 	%f1253, 0fC1C00000, 0f00000000, %p234;
	fma.rn.f32 	%f1254, %f1252, 0f34000000, %f1253;
	add.f32 	%f1255, %f1251, 0fBF800000;
	add.f32 	%f1256, %f1251, 0f3F800000;
	rcp.approx.ftz.f32 	%f1257, %f1256;
	add.f32 	%f1258, %f1255, %f1255;
	mul.f32 	%f1259, %f1258, %f1257;
	mul.f32 	%f1260, %f1259, %f1259;
	neg.f32 	%f1261, %f1259;
	sub.f32 	%f1262, %f1255, %f1259;
	add.f32 	%f1263, %f1262, %f1262;
	fma.rn.f32 	%f1264, %f1261, %f1255, %f1263;
	mul.rn.f32 	%f1265, %f1257, %f1264;
	fma.rn.f32 	%f1266, %f1260, 0f3A2C32E4, 0f3B52E7DB;
	fma.rn.f32 	%f1267, %f1266, %f1260, 0f3C93BB73;
	fma.rn.f32 	%f1268, %f1267, %f1260, 0f3DF6384F;
	mul.rn.f32 	%f1269, %f1268, %f1260;
	fma.rn.f32 	%f1270, %f1259, 0f3FB8AA3B, %f1254;
	mul.f32 	%f1271, %f1269, 0f40400000;
	sub.f32 	%f1272, %f1254, %f1270;
	fma.rn.f32 	%f1273, %f1259, 0f3FB8AA3B, %f1272;
	fma.rn.f32 	%f1274, %f1265, 0f3FB8AA3B, %f1273;
	fma.rn.f32 	%f1275, %f1259, 0f32A55E34, %f1274;
	fma.rn.f32 	%f1276, %f1271, %f1265, %f1275;
	fma.rn.f32 	%f1277, %f1269, %f1259, %f1276;
	add.rn.f32 	%f1278, %f1270, %f1277;
	mov.f32 	%f1279, 0f40000000;
	mul.rn.f32 	%f1280, %f1278, %f1279;
	cvt.rni.f32.f32 	%f1281, %f1280;
	sub.f32 	%f1282, %f1280, %f1281;
	neg.f32 	%f1283, %f1280;
	fma.rn.f32 	%f1284, %f1278, 0f40000000, %f1283;
	neg.f32 	%f1285, %f1270;
	add.rn.f32 	%f1286, %f1278, %f1285;
	neg.f32 	%f1287, %f1286;
	add.rn.f32 	%f1288, %f1277, %f1287;
	fma.rn.f32 	%f1289, %f1288, 0f40000000, %f1284;
	add.f32 	%f1290, %f1282, %f1289;
	setp.gt.f32 	%p235, %f1281, 0f00000000;
	selp.b32 	%r342, 0, -2097152000, %p235;
	setp.neu.f32 	%p236, %f132, 0f00000000;
	setp.neu.f32 	%p237, %f133, 0f7F800000;
	setp.lt.f32 	%p238, %f1280, 0f00000000;
	selp.f32 	%f1291, 0f00000000, 0f7F800000, %p238;
	abs.f32 	%f1292, %f1280;
	setp.gt.f32 	%p239, %f1292, 0f43180000;
	cvt.rzi.s32.f32 	%r343, %f1281;
	shl.b32 	%r344, %r343, 23;
	sub.s32 	%r345, %r344, %r342;
	mov.b32 	%f1293, %r345;
	add.s32 	%r346, %r342, 2130706432;
	mov.b32 	%f1294, %r346;
	fma.rn.f32 	%f1295, %f1290, 0f391FCB8E, 0f3AAF85ED;
	fma.rn.f32 	%f1296, %f1295, %f1290, 0f3C1D9856;
	fma.rn.f32 	%f1297, %f1296, %f1290, 0f3D6357BB;
	fma.rn.f32 	%f1298, %f1297, %f1290, 0f3E75FDEC;
	fma.rn.f32 	%f1299, %f1298, %f1290, 0f3F317218;
	fma.rn.f32 	%f1300, %f1299, %f1290, 0f3F800000;
	mul.f32 	%f1301, %f1300, %f1294;
	mul.f32 	%f1302, %f1301, %f1293;
	selp.f32 	%f1499, %f1291, %f1302, %p239;
	and.pred  	%p240, %p236, %p237;
	@%p240 bra 	$L__BB0_129;
	add.f32 	%f1303, %f132, %f132;
	mov.b32 	%r347, %f1303;
	and.b32  	%r348, %r347, 2147483647;
	mov.b32 	%f1499, %r348;
	bra.uni 	$L__BB0_129;
$L__BB0_128:
	mov.f32 	%f1304, 0f40000000;
	add.rn.f32 	%f1499, %f132, %f1304;
$L__BB0_129:
	sub.f32 	%f138, %f131, %f2;
	abs.f32 	%f139, %f138;
	setp.eq.f32 	%p241, %f138, 0f3F800000;
	mov.f32 	%f1500, 0f3F800000;
	@%p241 bra 	$L__BB0_134;
	setp.nan.f32 	%p242, %f139, %f139;
	@%p242 bra 	$L__BB0_133;
	setp.lt.f32 	%p243, %f139, 0f00800000;
	mul.f32 	%f1306, %f139, 0f4B800000;
	selp.f32 	%f1307, %f1306, %f139, %p243;
	mov.b32 	%r349, %f1307;
	add.s32 	%r350, %r349, -1060439283;
	and.b32  	%r351, %r350, -8388608;
	sub.s32 	%r352, %r349, %r351;
	mov.b32 	%f1308, %r352;
	cvt.rn.f32.s32 	%f1309, %r351;
	selp.f32 	%f1310, 0fC1C00000, 0f00000000, %p243;
	fma.rn.f32 	%f1311, %f1309, 0f34000000, %f1310;
	add.f32 	%f1312, %f1308, 0fBF800000;
	add.f32 	%f1313, %f1308, 0f3F800000;
	rcp.approx.ftz.f32 	%f1314, %f1313;
	add.f32 	%f1315, %f1312, %f1312;
	mul.f32 	%f1316, %f1315, %f1314;
	mul.f32 	%f1317, %f1316, %f1316;
	neg.f32 	%f1318, %f1316;
	sub.f32 	%f1319, %f1312, %f1316;
	add.f32 	%f1320, %f1319, %f1319;
	fma.rn.f32 	%f1321, %f1318, %f1312, %f1320;
	mul.rn.f32 	%f1322, %f1314, %f1321;
	fma.rn.f32 	%f1323, %f1317, 0f3A2C32E4, 0f3B52E7DB;
	fma.rn.f32 	%f1324, %f1323, %f1317, 0f3C93BB73;
	fma.rn.f32 	%f1325, %f1324, %f1317, 0f3DF6384F;
	mul.rn.f32 	%f1326, %f1325, %f1317;
	fma.rn.f32 	%f1327, %f1316, 0f3FB8AA3B, %f1311;
	mul.f32 	%f1328, %f1326, 0f40400000;
	sub.f32 	%f1329, %f1311, %f1327;
	fma.rn.f32 	%f1330, %f1316, 0f3FB8AA3B, %f1329;
	fma.rn.f32 	%f1331, %f1322, 0f3FB8AA3B, %f1330;
	fma.rn.f32 	%f1332, %f1316, 0f32A55E34, %f1331;
	fma.rn.f32 	%f1333, %f1328, %f1322, %f1332;
	fma.rn.f32 	%f1334, %f1326, %f1316, %f1333;
	add.rn.f32 	%f1335, %f1327, %f1334;
	mov.f32 	%f1336, 0f40000000;
	mul.rn.f32 	%f1337, %f1335, %f1336;
	cvt.rni.f32.f32 	%f1338, %f1337;
	sub.f32 	%f1339, %f1337, %f1338;
	neg.f32 	%f1340, %f1337;
	fma.rn.f32 	%f1341, %f1335, 0f40000000, %f1340;
	neg.f32 	%f1342, %f1327;
	add.rn.f32 	%f1343, %f1335, %f1342;
	neg.f32 	%f1344, %f1343;
	add.rn.f32 	%f1345, %f1334, %f1344;
	fma.rn.f32 	%f1346, %f1345, 0f40000000, %f1341;
	add.f32 	%f1347, %f1339, %f1346;
	setp.gt.f32 	%p244, %f1338, 0f00000000;
	selp.b32 	%r353, 0, -2097152000, %p244;
	setp.neu.f32 	%p245, %f138, 0f00000000;
	setp.neu.f32 	%p246, %f139, 0f7F800000;
	setp.lt.f32 	%p247, %f1337, 0f00000000;
	selp.f32 	%f1348, 0f00000000, 0f7F800000, %p247;
	abs.f32 	%f1349, %f1337;
	setp.gt.f32 	%p248, %f1349, 0f43180000;
	cvt.rzi.s32.f32 	%r354, %f1338;
	shl.b32 	%r355, %r354, 23;
	sub.s32 	%r356, %r355, %r353;
	mov.b32 	%f1350, %r356;
	add.s32 	%r357, %r353, 2130706432;
	mov.b32 	%f1351, %r357;
	fma.rn.f32 	%f1352, %f1347, 0f391FCB8E, 0f3AAF85ED;
	fma.rn.f32 	%f1353, %f1352, %f1347, 0f3C1D9856;
	fma.rn.f32 	%f1354, %f1353, %f1347, 0f3D6357BB;
	fma.rn.f32 	%f1355, %f1354, %f1347, 0f3E75FDEC;
	fma.rn.f32 	%f1356, %f1355, %f1347, 0f3F317218;
	fma.rn.f32 	%f1357, %f1356, %f1347, 0f3F800000;
	mul.f32 	%f1358, %f1357, %f1351;
	mul.f32 	%f1359, %f1358, %f1350;
	selp.f32 	%f1500, %f1348, %f1359, %p248;
	and.pred  	%p249, %p245, %p246;
	@%p249 bra 	$L__BB0_134;
	add.f32 	%f1360, %f138, %f138;
	mov.b32 	%r358, %f1360;
	and.b32  	%r359, %r358, 2147483647;
	mov.b32 	%f1500, %r359;
	bra.uni 	$L__BB0_134;
$L__BB0_133:
	mov.f32 	%f1361, 0f40000000;
	add.rn.f32 	%f1500, %f138, %f1361;
$L__BB0_134:
	add.f32 	%f144, %f1499, %f1500;
	sub.f32 	%f145, %f1246, %f3;
	abs.f32 	%f146, %f145;
	setp.eq.f32 	%p250, %f145, 0f3F800000;
	mov.f32 	%f1501, 0f3F800000;
	@%p250 bra 	$L__BB0_139;
	setp.nan.f32 	%p251, %f146, %f146;
	@%p251 bra 	$L__BB0_138;
	setp.lt.f32 	%p252, %f146, 0f00800000;
	mul.f32 	%f1363, %f146, 0f4B800000;
	selp.f32 	%f1364, %f1363, %f146, %p252;
	mov.b32 	%r360, %f1364;
	add.s32 	%r361, %r360, -1060439283;
	and.b32  	%r362, %r361, -8388608;
	sub.s32 	%r363, %r360, %r362;
	mov.b32 	%f1365, %r363;
	cvt.rn.f32.s32 	%f1366, %r362;
	selp.f32 	%f1367, 0fC1C00000, 0f00000000, %p252;
	fma.rn.f32 	%f1368, %f1366, 0f34000000, %f1367;
	add.f32 	%f1369, %f1365, 0fBF800000;
	add.f32 	%f1370, %f1365, 0f3F800000;
	rcp.approx.ftz.f32 	%f1371, %f1370;
	add.f32 	%f1372, %f1369, %f1369;
	mul.f32 	%f1373, %f1372, %f1371;
	mul.f32 	%f1374, %f1373, %f1373;
	neg.f32 	%f1375, %f1373;
	sub.f32 	%f1376, %f1369, %f1373;
	add.f32 	%f1377, %f1376, %f1376;
	fma.rn.f32 	%f1378, %f1375, %f1369, %f1377;
	mul.rn.f32 	%f1379, %f1371, %f1378;
	fma.rn.f32 	%f1380, %f1374, 0f3A2C32E4, 0f3B52E7DB;
	fma.rn.f32 	%f1381, %f1380, %f1374, 0f3C93BB73;
	fma.rn.f32 	%f1382, %f1381, %f1374, 0f3DF6384F;
	mul.rn.f32 	%f1383, %f1382, %f1374;
	fma.rn.f32 	%f1384, %f1373, 0f3FB8AA3B, %f1368;
	mul.f32 	%f1385, %f1383, 0f40400000;
	sub.f32 	%f1386, %f1368, %f1384;
	fma.rn.f32 	%f1387, %f1373, 0f3FB8AA3B, %f1386;
	fma.rn.f32 	%f1388, %f1379, 0f3FB8AA3B, %f1387;
	fma.rn.f32 	%f1389, %f1373, 0f32A55E34, %f1388;
	fma.rn.f32 	%f1390, %f1385, %f1379, %f1389;
	fma.rn.f32 	%f1391, %f1383, %f1373, %f1390;
	add.rn.f32 	%f1392, %f1384, %f1391;
	mov.f32 	%f1393, 0f40000000;
	mul.rn.f32 	%f1394, %f1392, %f1393;
	cvt.rni.f32.f32 	%f1395, %f1394;
	sub.f32 	%f1396, %f1394, %f1395;
	neg.f32 	%f1397, %f1394;
	fma.rn.f32 	%f1398, %f1392, 0f40000000, %f1397;
	neg.f32 	%f1399, %f1384;
	add.rn.f32 	%f1400, %f1392, %f1399;
	neg.f32 	%f1401, %f1400;
	add.rn.f32 	%f1402, %f1391, %f1401;
	fma.rn.f32 	%f1403, %f1402, 0f40000000, %f1398;
	add.f32 	%f1404, %f1396, %f1403;
	setp.gt.f32 	%p253, %f1395, 0f00000000;
	selp.b32 	%r364, 0, -2097152000, %p253;
	setp.neu.f32 	%p254, %f145, 0f00000000;
	setp.neu.f32 	%p255, %f146, 0f7F800000;
	setp.lt.f32 	%p256, %f1394, 0f00000000;
	selp.f32 	%f1405, 0f00000000, 0f7F800000, %p256;
	abs.f32 	%f1406, %f1394;
	setp.gt.f32 	%p257, %f1406, 0f43180000;
	cvt.rzi.s32.f32 	%r365, %f1395;
	shl.b32 	%r366, %r365, 23;
	sub.s32 	%r367, %r366, %r364;
	mov.b32 	%f1407, %r367;
	add.s32 	%r368, %r364, 2130706432;
	mov.b32 	%f1408, %r368;
	fma.rn.f32 	%f1409, %f1404, 0f391FCB8E, 0f3AAF85ED;
	fma.rn.f32 	%f1410, %f1409, %f1404, 0f3C1D9856;
	fma.rn.f32 	%f1411, %f1410, %f1404, 0f3D6357BB;
	fma.rn.f32 	%f1412, %f1411, %f1404, 0f3E75FDEC;
	fma.rn.f32 	%f1413, %f1412, %f1404, 0f3F317218;
	fma.rn.f32 	%f1414, %f1413, %f1404, 0f3F800000;
	mul.f32 	%f1415, %f1414, %f1408;
	mul.f32 	%f1416, %f1415, %f1407;
	selp.f32 	%f1501, %f1405, %f1416, %p257;
	and.pred  	%p258, %p254, %p255;
	@%p258 bra 	$L__BB0_139;
	add.f32 	%f1417, %f145, %f145;
	mov.b32 	%r369, %f1417;
	and.b32  	%r370, %r369, 2147483647;
	mov.b32 	%f1501, %r370;
	bra.uni 	$L__BB0_139;
$L__BB0_138:
	mov.f32 	%f1418, 0f40000000;
	add.rn.f32 	%f1501, %f145, %f1418;
$L__BB0_139:
	add.f32 	%f1419, %f144, %f1501;
	sqrt.rn.f32 	%f1420, %f1419;
	setp.lt.f32 	%p259, %f1420, %f159;
	selp.u32 	%r371, 1, 0, %p259;
	add.s32 	%r404, %r404, %r371;
$L__BB0_140:
	add.s32 	%r428, %r428, 1;
	add.s32 	%r427, %r427, 1;
	add.s32 	%r426, %r426, 4;
	setp.ne.s32 	%p260, %r427, 4;
	@%p260 bra 	$L__BB0_122;
	ld.param.u64 	%rd36, [_Z19threedp3_likelihoodPfS_S_S_fiii_param_1];
	cvt.rn.f32.s32 	%f1422, %r404;
	cvta.to.global.u64 	%rd29, %rd36;
	mul.wide.u32 	%rd30, %r2, 4;
	add.s64 	%rd31, %rd29, %rd30;
	ld.global.f32 	%f151, [%rd31];
	mov.f32 	%f1423, 0f3F7D70A4;
	div.rn.f32 	%f1424, %f1423, %f151;
	mul.f32 	%f152, %f1424, %f1422;
	abs.f32 	%f153, %f159;
	setp.lt.f32 	%p261, %f153, 0f00800000;
	mul.f32 	%f1425, %f153, 0f4B800000;
	selp.f32 	%f1426, %f1425, %f153, %p261;
	selp.f32 	%f1427, 0fC1C00000, 0f00000000, %p261;
	mov.b32 	%r372, %f1426;
	add.s32 	%r373, %r372, -1060439283;
	and.b32  	%r374, %r373, -8388608;
	sub.s32 	%r375, %r372, %r374;
	mov.b32 	%f1428, %r375;
	cvt.rn.f32.s32 	%f1429, %r374;
	fma.rn.f32 	%f1430, %f1429, 0f34000000, %f1427;
	add.f32 	%f1431, %f1428, 0fBF800000;
	add.f32 	%f1432, %f1428, 0f3F800000;
	rcp.approx.ftz.f32 	%f1433, %f1432;
	add.f32 	%f1434, %f1431, %f1431;
	mul.f32 	%f1435, %f1434, %f1433;
	mul.f32 	%f1436, %f1435, %f1435;
	sub.f32 	%f1437, %f1431, %f1435;
	add.f32 	%f1438, %f1437, %f1437;
	neg.f32 	%f1439, %f1435;
	fma.rn.f32 	%f1440, %f1439, %f1431, %f1438;
	mul.rn.f32 	%f1441, %f1433, %f1440;
	fma.rn.f32 	%f1442, %f1436, 0f3A2C32E4, 0f3B52E7DB;
	fma.rn.f32 	%f1443, %f1442, %f1436, 0f3C93BB73;
	fma.rn.f32 	%f1444, %f1443, %f1436, 0f3DF6384F;
	mul.rn.f32 	%f1445, %f1444, %f1436;
	fma.rn.f32 	%f1446, %f1435, 0f3FB8AA3B, %f1430;
	sub.f32 	%f1447, %f1430, %f1446;
	fma.rn.f32 	%f1448, %f1435, 0f3FB8AA3B, %f1447;
	fma.rn.f32 	%f1449, %f1441, 0f3FB8AA3B, %f1448;
	fma.rn.f32 	%f1450, %f1435, 0f32A55E34, %f1449;
	mul.f32 	%f1451, %f1445, 0f40400000;
	fma.rn.f32 	%f1452, %f1451, %f1441, %f1450;
	fma.rn.f32 	%f1453, %f1445, %f1435, %f1452;
	add.rn.f32 	%f1454, %f1446, %f1453;
	neg.f32 	%f1455, %f1446;
	add.rn.f32 	%f1456, %f1454, %f1455;
	neg.f32 	%f1457, %f1456;
	add.rn.f32 	%f1458, %f1453, %f1457;
	mov.f32 	%f1459, 0f40400000;
	mul.rn.f32 	%f1460, %f1454, %f1459;
	neg.f32 	%f1461, %f1460;
	fma.rn.f32 	%f1462, %f1454, 0f40400000, %f1461;
	fma.rn.f32 	%f1463, %f1458, 0f40400000, %f1462;
	cvt.rni.f32.f32 	%f1464, %f1460;
	sub.f32 	%f1465, %f1460, %f1464;
	add.f32 	%f1466, %f1465, %f1463;
	fma.rn.f32 	%f1467, %f1466, 0f391FCB8E, 0f3AAF85ED;
	fma.rn.f32 	%f1468, %f1467, %f1466, 0f3C1D9856;
	fma.rn.f32 	%f1469, %f1468, %f1466, 0f3D6357BB;
	fma.rn.f32 	%f1470, %f1469, %f1466, 0f3E75FDEC;
	fma.rn.f32 	%f1471, %f1470, %f1466, 0f3F317218;
	fma.rn.f32 	%f1472, %f1471, %f1466, 0f3F800000;
	cvt.rzi.s32.f32 	%r376, %f1464;
	setp.gt.f32 	%p262, %f1464, 0f00000000;
	selp.b32 	%r377, 0, -2097152000, %p262;
	add.s32 	%r378, %r377, 2130706432;
	mov.b32 	%f1473, %r378;
	mul.f32 	%f1474, %f1472, %f1473;
	shl.b32 	%r379, %r376, 23;
	sub.s32 	%r380, %r379, %r377;
	mov.b32 	%f1475, %r380;
	mul.f32 	%f1476, %f1474, %f1475;
	abs.f32 	%f1477, %f1460;
	setp.gt.f32 	%p263, %f1477, 0f43180000;
	setp.lt.f32 	%p264, %f1460, 0f00000000;
	selp.f32 	%f1478, 0f00000000, 0f7F800000, %p264;
	selp.f32 	%f154, %f1478, %f1476, %p263;
	setp.eq.f32 	%p265, %f159, 0f3F800000;
	mov.f32 	%f1502, 0f3F800000;
	@%p265 bra 	$L__BB0_148;
	setp.num.f32 	%p266, %f153, %f153;
	@%p266 bra 	$L__BB0_144;
	mov.f32 	%f1479, 0f40400000;
	add.rn.f32 	%f1502, %f159, %f1479;
	bra.uni 	$L__BB0_148;
$L__BB0_144:
	setp.neu.f32 	%p267, %f159, 0f00000000;
	setp.neu.f32 	%p268, %f153, 0f7F800000;
	and.pred  	%p269, %p267, %p268;
	@%p269 bra 	$L__BB0_146;
	add.f32 	%f1502, %f159, %f159;
	bra.uni 	$L__BB0_148;
$L__BB0_146:
	setp.geu.f32 	%p270, %f159, 0f00000000;
	mov.f32 	%f1502, %f154;
	@%p270 bra 	$L__BB0_148;
	neg.f32 	%f1502, %f154;
$L__BB0_148:
	setp.leu.f32 	%p271, %f3, 0f00000000;
	setp.leu.f32 	%p272, %f151, 0f00000000;
	or.pred  	%p273, %p271, %p272;
	@%p273 bra 	$L__BB0_157;
	cvt.f64.f32 	%fd10, %f152;
	cvt.f64.f32 	%fd11, %f1502;
	mul.f64 	%fd12, %fd11, 0d4010C131D5ACB6F4;
	div.rn.f64 	%fd13, %fd10, %fd12;
	add.f64 	%fd47, %fd13, 0d3F847AE140000000;
	{
	.reg .b32 %temp; 
	mov.b64 	{%temp, %r431}, %fd47;
	}
	{
	.reg .b32 %temp; 
	mov.b64 	{%r432, %temp}, %fd47;
	}
	setp.gt.s32 	%p274, %r431, 1048575;
	mov.b32 	%r433, -1023;
	@%p274 bra 	$L__BB0_151;
	mul.f64 	%fd47, %fd47, 0d4350000000000000;
	{
	.reg .b32 %temp; 
	mov.b64 	{%temp, %r431}, %fd47;
	}
	{
	.reg .b32 %temp; 
	mov.b64 	{%r432, %temp}, %fd47;
	}
	mov.b32 	%r433, -1077;
$L__BB0_151:
	add.s32 	%r384, %r431, -1;
	setp.gt.u32 	%p275, %r384, 2146435070;
	@%p275 bra 	$L__BB0_155;
	shr.u32 	%r387, %r431, 20;
	add.s32 	%r434, %r433, %r387;
	and.b32  	%r388, %r431, 1048575;
	or.b32  	%r389, %r388, 1072693248;
	mov.b64 	%fd48, {%r432, %r389};
	setp.lt.u32 	%p277, %r389, 1073127583;
	@%p277 bra 	$L__BB0_154;
	{
	.reg .b32 %temp; 
	mov.b64 	{%r390, %temp}, %fd48;
	}
	{
	.reg .b32 %temp; 
	mov.b64 	{%temp, %r391}, %fd48;
	}
	add.s32 	%r392, %r391, -1048576;
	mov.b64 	%fd48, {%r390, %r392};
	add.s32 	%r434, %r434, 1;
$L__BB0_154:
	add.f64 	%fd15, %fd48, 0dBFF0000000000000;
	add.f64 	%fd16, %fd48, 0d3FF0000000000000;
	rcp.approx.ftz.f64 	%fd17, %fd16;
	neg.f64 	%fd18, %fd16;
	fma.rn.f64 	%fd19, %fd18, %fd17, 0d3FF0000000000000;
	fma.rn.f64 	%fd20, %fd19, %fd19, %fd19;
	fma.rn.f64 	%fd21, %fd20, %fd17, %fd17;
	mul.f64 	%fd22, %fd15, %fd21;
	fma.rn.f64 	%fd23, %fd15, %fd21, %fd22;
	mul.f64 	%fd24, %fd23, %fd23;
	fma.rn.f64 	%fd25, %fd24, 0d3EB1380B3AE80F1E, 0d3ED0EE258B7A8B04;
	fma.rn.f64 	%fd26, %fd25, %fd24, 0d3EF3B2669F02676F;
	fma.rn.f64 	%fd27, %fd26, %fd24, 0d3F1745CBA9AB0956;
	fma.rn.f64 	%fd28, %fd27, %fd24, 0d3F3C71C72D1B5154;
	fma.rn.f64 	%fd29, %fd28, %fd24, 0d3F624924923BE72D;
	fma.rn.f64 	%fd30, %fd29, %fd24, 0d3F8999999999A3C4;
	fma.rn.f64 	%fd31, %fd30, %fd24, 0d3FB5555555555554;
	sub.f64 	%fd32, %fd15, %fd23;
	add.f64 	%fd33, %fd32, %fd32;
	neg.f64 	%fd34, %fd23;
	fma.rn.f64 	%fd35, %fd34, %fd15, %fd33;
	mul.f64 	%fd36, %fd21, %fd35;
	mul.f64 	%fd37, %fd24, %fd31;
	fma.rn.f64 	%fd38, %fd37, %fd23, %fd36;
	xor.b32  	%r393, %r434, -2147483648;
	mov.b32 	%r394, 1127219200;
	mov.b64 	%fd39, {%r393, %r394};
	mov.b32 	%r395, -2147483648;
	mov.b64 	%fd40, {%r395, %r394};
	sub.f64 	%fd41, %fd39, %fd40;
	fma.rn.f64 	%fd42, %fd41, 0d3FE62E42FEFA39EF, %fd23;
	fma.rn.f64 	%fd43, %fd41, 0dBFE62E42FEFA39EF, %fd42;
	sub.f64 	%fd44, %fd43, %fd23;
	sub.f64 	%fd45, %fd38, %fd44;
	fma.rn.f64 	%fd46, %fd41, 0d3C7ABC9E3B39803F, %fd45;
	add.f64 	%fd49, %fd42, %fd46;
	bra.uni 	$L__BB0_156;
$L__BB0_155:
	fma.rn.f64 	%fd14, %fd47, 0d7FF0000000000000, 0d7FF0000000000000;
	{
	.reg .b32 %temp; 
	mov.b64 	{%temp, %r385}, %fd47;
	}
	and.b32  	%r386, %r385, 2147483647;
	setp.eq.s32 	%p276, %r386, 0;
	selp.f64 	%fd49, 0dFFF0000000000000, %fd14, %p276;
$L__BB0_156:
	cvt.rn.f32.f64 	%f1480, %fd49;
	mul.wide.s32 	%rd34, %r39, 4;
	add.s64 	%rd35, %rd1, %rd34;
	st.global.f32 	[%rd35+12], %f1480;
	bra.uni 	$L__BB0_158;
$L__BB0_157:
	mul.wide.s32 	%rd32, %r39, 4;
	add.s64 	%rd33, %rd1, %rd32;
	mov.b32 	%r381, 0;
	st.global.u32 	[%rd33+12], %r381;
$L__BB0_158:
	ret;

}


// ===== COMPILED SASS (sm_100) =====

	.target	sm_100

	.elftype	@"ET_EXEC"


//--------------------- .note.nv.tkinfo           --------------------------
	.section	.note.nv.tkinfo,"",@"SHT_NOTE"
	.sectionflags	@"SHF_NOTE_NV_TKINFO"
	.tkinfo
        /*0018*/ 	.word	0x00000002
        /*0030*/ 	.string	""
        /*0030*/ 	.string	"ptxas"
        /*0030*/ 	.string	"Cuda compilation tools, release 13.0, V13.0.88"
        /*0030*/ 	.string	"Build cuda_13.0.r13.0/compiler.36424714_0"
        /*0030*/ 	.string	"-arch sm_100 -m 64 "



//--------------------- .note.nv.cuinfo           --------------------------
	.section	.note.nv.cuinfo,"",@"SHT_NOTE"
	.sectionflags	@"SHF_NOTE_NV_CUINFO"
        /*0018*/ 	.short	0x0002
        /*001a*/ 	.short	0x0064
        /*001c*/ 	.short	0x0082
	.zero		2


//--------------------- .nv.info                  --------------------------
	.section	.nv.info,"",@"SHT_CUDA_INFO"
	.align	4


	//----- nvinfo : EIATTR_REGCOUNT
	.align		4
        /*0000*/ 	.byte	0x04, 0x2f
        /*0002*/ 	.short	(.L_1 - .L_0)
	.align		4
.L_0:
        /*0004*/ 	.word	index@(_Z19threedp3_likelihoodPfS_S_S_fiii)
        /*0008*/ 	.word	0x0000001c


	//----- nvinfo : EIATTR_FRAME_SIZE
	.align		4
.L_1:
        /*000c*/ 	.byte	0x04, 0x11
        /*000e*/ 	.short	(.L_3 - .L_2)
	.align		4
.L_2:
        /*0010*/ 	.word	index@($__internal_2_$__cuda_sm3x_div_rn_noftz_f32_slowpath)
        /*0014*/ 	.word	0x00000000


	//----- nvinfo : EIATTR_FRAME_SIZE
	.align		4
.L_3:
        /*0018*/ 	.byte	0x04, 0x11
        /*001a*/ 	.short	(.L_5 - .L_4)
	.align		4
.L_4:
        /*001c*/ 	.word	index@($__internal_1_$__cuda_sm20_sqrt_rn_f32_slowpath)
        /*0020*/ 	.word	0x00000000


	//----- nvinfo : EIATTR_FRAME_SIZE
	.align		4
.L_5:
        /*0024*/ 	.byte	0x04, 0x11
        /*0026*/ 	.short	(.L_7 - .L_6)
	.align		4
.L_6:
        /*0028*/ 	.word	index@($__internal_0_$__cuda_sm20_div_rn_f64_full)
        /*002c*/ 	.word	0x00000000


	//----- nvinfo : EIATTR_FRAME_SIZE
	.align		4
.L_7:
        /*0030*/ 	.byte	0x04, 0x11
        /*0032*/ 	.short	(.L_9 - .L_8)
	.align		4
.L_8:
        /*0034*/ 	.word	index@(_Z19threedp3_likelihoodPfS_S_S_fiii)
        /*0038*/ 	.word	0x00000000


	//----- nvinfo : EIATTR_MIN_STACK_SIZE
	.align		4
.L_9:
        /*003c*/ 	.byte	0x04, 0x12
        /*003e*/ 	.short	(.L_11 - .L_10)
	.align		4
.L_10:
        /*0040*/ 	.word	index@(_Z19threedp3_likelihoodPfS_S_S_fiii)
        /*0044*/ 	.word	0x00000000
.L_11:


//--------------------- .nv.compat                --------------------------
	.section	.nv.compat,"",@"SHT_CUDA_COMPAT_INFO"
	.align	4
        /*0000*/ 	.byte	0x02, 0x09, 0x00, 0x00, 0x02, 0x02, 0x01, 0x00, 0x02, 0x05, 0x05, 0x00, 0x03, 0x07, 0x01, 0x01
        /*0010*/ 	.byte	0x02, 0x03, 0x00, 0x00, 0x02, 0x06, 0x01, 0x00, 0x04, 0x0b, 0x08, 0x00, 0x01, 0x00, 0x00, 0x00
        /*0020*/ 	.byte	0x00, 0x00, 0x00, 0x00


//--------------------- .nv.info._Z19threedp3_likelihoodPfS_S_S_fiii --------------------------
	.section	.nv.info._Z19threedp3_likelihoodPfS_S_S_fiii,"",@"SHT_CUDA_INFO"
	.sectionflags	@""
	.align	4


	//----- nvinfo : EIATTR_CUDA_API_VERSION
	.align		4
        /*0000*/ 	.byte	0x04, 0x37
        /*0002*/ 	.short	(.L_13 - .L_12)
.L_12:
        /*0004*/ 	.word	0x00000082


	//----- nvinfo : EIATTR_KPARAM_INFO
	.align		4
.L_13:
        /*0008*/ 	.byte	0x04, 0x17
        /*000a*/ 	.short	(.L_15 - .L_14)
.L_14:
        /*000c*/ 	.word	0x00000000
        /*0010*/ 	.short	0x0007
        /*0012*/ 	.short	0x002c
        /*0014*/ 	.byte	0x00, 0xf0, 0x11, 0x00


	//----- nvinfo : EIATTR_KPARAM_INFO
	.align		4
.L_15:
        /*0018*/ 	.byte	0x04, 0x17
        /*001a*/ 	.short	(.L_17 - .L_16)
.L_16:
        /*001c*/ 	.word	0x00000000
        /*0020*/ 	.short	0x0006
        /*0022*/ 	.short	0x0028
        /*0024*/ 	.byte	0x00, 0xf0, 0x11, 0x00


	//----- nvinfo : EIATTR_KPARAM_INFO
	.align		4
.L_17:
        /*0028*/ 	.byte	0x04, 0x17
        /*002a*/ 	.short	(.L_19 - .L_18)
.L_18:
        /*002c*/ 	.word	0x00000000
        /*0030*/ 	.short	0x0005
        /*0032*/ 	.short	0x0024
        /*0034*/ 	.byte	0x00, 0xf0, 0x11, 0x00


	//----- nvinfo : EIATTR_KPARAM_INFO
	.align		4
.L_19:
        /*0038*/ 	.byte	0x04, 0x17
        /*003a*/ 	.short	(.L_21 - .L_20)
.L_20:
        /*003c*/ 	.word	0x00000000
        /*0040*/ 	.short	0x0004
        /*0042*/ 	.short	0x0020
        /*0044*/ 	.byte	0x00, 0xf0, 0x11, 0x00


	//----- nvinfo : EIATTR_KPARAM_INFO
	.align		4
.L_21:
        /*0048*/ 	.byte	0x04, 0x17
        /*004a*/ 	.short	(.L_23 - .L_22)
.L_22:
        /*004c*/ 	.word	0x00000000
        /*0050*/ 	.short	0x0003
        /*0052*/ 	.short	0x0018
        /*0054*/ 	.byte	0x00, 0xf5, 0x21, 0x00


	//----- nvinfo : EIATTR_KPARAM_INFO
	.align		4
.L_23:
        /*0058*/ 	.byte	0x04, 0x17
        /*005a*/ 	.short	(.L_25 - .L_24)
.L_24:
        /*005c*/ 	.word	0x00000000
        /*0060*/ 	.short	0x0002
        /*0062*/ 	.short	0x0010
        /*0064*/ 	.byte	0x00, 0xf5, 0x21, 0x00


	//----- nvinfo : EIATTR_KPARAM_INFO
	.align		4
.L_25:
        /*0068*/ 	.byte	0x04, 0x17
        /*006a*/ 	.short	(.L_27 - .L_26)
.L_26:
        /*006c*/ 	.word	0x00000000
        /*0070*/ 	.short	0x0001
        /*0072*/ 	.short	0x0008
        /*0074*/ 	.byte	0x00, 0xf5, 0x21, 0x00


	//----- nvinfo : EIATTR_KPARAM_INFO
	.align		4
.L_27:
        /*0078*/ 	.byte	0x04, 0x17
        /*007a*/ 	.short	(.L_29 - .L_28)
.L_28:
        /*007c*/ 	.word	0x00000000
        /*0080*/ 	.short	0x0000
        /*0082*/ 	.short	0x0000
        /*0084*/ 	.byte	0x00, 0xf5, 0x21, 0x00


	//----- nvinfo : EIATTR_SPARSE_MMA_MASK
	.align		4
.L_29:
        /*0088*/ 	.byte	0x03, 0x50
        /*008a*/ 	.short	0x0000


	//----- nvinfo : EIATTR_MAXREG_COUNT
	.align		4
        /*008c*/ 	.byte	0x03, 0x1b
        /*008e*/ 	.short	0x00ff


	//----- nvinfo : EIATTR_MERCURY_ISA_VERSION
	.align		4
        /*0090*/ 	.byte	0x03, 0x5f
        /*0092*/ 	.short	0x0101


	//----- nvinfo : EIATTR_VRC_CTA_INIT_COUNT
	.align		4
        /*0094*/ 	.byte	0x02, 0x4a
	.zero		1
	.zero		1


	//----- nvinfo : EIATTR_EXIT_INSTR_OFFSETS
	.align		4
        /*0098*/ 	.byte	0x04, 0x1c
        /*009a*/ 	.short	(.L_31 - .L_30)


	//   ....[0]....
.L_30:
        /*009c*/ 	.word	0x00000070


	//   ....[1]....
        /*00a0*/ 	.word	0x00008320


	//   ....[2]....
        /*00a4*/ 	.word	0x00008360


	//----- nvinfo : EIATTR_CRS_STACK_SIZE
	.align		4
.L_31:
        /*00a8*/ 	.byte	0x04, 0x1e
        /*00aa*/ 	.short	(.L_33 - .L_32)
.L_32:
        /*00ac*/ 	.word	0x00000000


	//----- nvinfo : EIATTR_CBANK_PARAM_SIZE
	.align		4
.L_33:
        /*00b0*/ 	.byte	0x03, 0x19
        /*00b2*/ 	.short	0x0030


	//----- nvinfo : EIATTR_PARAM_CBANK
	.align		4
        /*00b4*/ 	.byte	0x04, 0x0a
        /*00b6*/ 	.short	(.L_35 - .L_34)
	.align		4
.L_34:
        /*00b8*/ 	.word	index@(.nv.constant0._Z19threedp3_likelihoodPfS_S_S_fiii)
        /*00bc*/ 	.short	0x0380
        /*00be*/ 	.short	0x0030


	//----- nvinfo : EIATTR_SW_WAR
	.align		4
.L_35:
        /*00c0*/ 	.byte	0x04, 0x36
        /*00c2*/ 	.short	(.L_37 - .L_36)
.L_36:
        /*00c4*/ 	.word	0x00000008
.L_37:


//--------------------- .nv.callgraph             --------------------------
	.section	.nv.callgraph,"",@"SHT_CUDA_CALLGRAPH"
	.align	4
	.sectionentsize	8
	.align		4
        /*0000*/ 	.word	0x00000000
	.align		4
        /*0004*/ 	.word	0xffffffff
	.align		4
        /*0008*/ 	.word	0x00000000
	.align		4
        /*000c*/ 	.word	0xfffffffe
	.align		4
        /*0010*/ 	.word	0x00000000
	.align		4
        /*0014*/ 	.word	0xfffffffd
	.align		4
        /*0018*/ 	.word	0x00000000
	.align		4
        /*001c*/ 	.word	0xfffffffc


//--------------------- .text._Z19threedp3_likelihoodPfS_S_S_fiii --------------------------
	.section	.text._Z19threedp3_likelihoodPfS_S_S_fiii,"ax",@progbits
	.align	128
        .global         _Z19threedp3_likelihoodPfS_S_S_fiii
        .type           _Z19threedp3_likelihoodPfS_S_S_fiii,@function
        .size           _Z19threedp3_likelihoodPfS_S_S_fiii,(.L_x_132 - _Z19threedp3_likelihoodPfS_S_S_fiii)
        .other          _Z19threedp3_likelihoodPfS_S_S_fiii,@"STO_CUDA_ENTRY STV_DEFAULT"
_Z19threedp3_likelihoodPfS_S_S_fiii:
.text._Z19threedp3_likelihoodPfS_S_S_fiii:
[----:B------:R-:W-:Y:S01]  /*0000*/  LDC R1, c[0x0][0x37c] ;  /* 0x0000df00ff017b82 */ /* 0x000fe20000000800 */
[----:B------:R-:W0:Y:S07]  /*0010*/  S2R R14, SR_TID.X ;  /* 0x00000000000e7919 */ /* 0x000e2e0000002100 */
[----:B------:R-:W1:Y:S01]  /*0020*/  S2UR UR4, SR_CTAID.Z ;  /* 0x00000000000479c3 */ /* 0x000e620000002700 */
[----:B------:R-:W2:Y:S01]  /*0030*/  LDCU UR5, c[0x0][0x3ac] ;  /* 0x00007580ff0577ac */ /* 0x000ea20008000800 */
[----:B-1----:R-:W-:-:S06]  /*0040*/  USHF.L.U32 UR4, UR4, 0xa, URZ ;  /* 0x0000000a04047899 */ /* 0x002fcc00080006ff */
[----:B0-----:R-:W-:-:S04]  /*0050*/  LOP3.LUT R14, R14, UR4, RZ, 0xfc, !PT ;  /* 0x000000040e0e7c12 */ /* 0x001fc8000f8efcff */
[----:B--2---:R-:W-:-:S13]  /*0060*/  ISETP.GE.AND P0, PT, R14, UR5, PT ;  /* 0x000000050e007c0c */ /* 0x004fda000bf06270 */
[----:B------:R-:W-:Y:S05]  /*0070*/  @P0 EXIT ;  /* 0x000000000000094d */ /* 0x000fea0003800000 */
[----:B------:R-:W0:Y:S01]  /*0080*/  S2R R15, SR_CTAID.Y ;  /* 0x00000000000f7919 */ /* 0x000e220000002600 */
[----:B------:R-:W1:Y:S01]  /*0090*/  S2UR UR4, SR_CTAID.X ;  /* 0x00000000000479c3 */ /* 0x000e620000002500 */
[----:B------:R-:W2:Y:S01]  /*00a0*/  LDCU.64 UR6, c[0x0][0x358] ;  /* 0x00006b00ff0677ac */ /* 0x000ea20008000a00 */
[----:B------:R-:W3:Y:S06]  /*00b0*/  LDCU UR9, c[0x0][0x3a0] ;  /* 0x00007400ff0977ac */ /* 0x000eec0008000800 */
[----:B------:R-:W1:Y:S01]  /*00c0*/  LDC R10, c[0x0][0x3a4] ;  /* 0x0000e900ff0a7b82 */ /* 0x000e620000000800 */
[----:B------:R-:W4:Y:S07]  /*00d0*/  LDCU UR10, c[0x0][0x3a4] ;  /* 0x00007480ff0a77ac */ /* 0x000f2e0008000800 */
[----:B------:R-:W2:Y:S08]  /*00e0*/  LDC.64 R2, c[0x0][0x398] ;  /* 0x0000e600ff027b82 */ /* 0x000eb00000000a00 */
[----:B------:R-:W3:Y:S01]  /*00f0*/  LDC R9, c[0x0][0x3a8] ;  /* 0x0000ea00ff097b82 */ /* 0x000ee20000000800 */
[----:B0-----:R-:W-:Y:S01]  /*0100*/  SHF.L.U32 R13, R15, 0x2, RZ ;  /* 0x000000020f0d7819 */ /* 0x001fe200000006ff */
[----:B-1----:R-:W-:-:S05]  /*0110*/  IMAD R0, R10, UR4, RZ ;  /* 0x000000040a007c24 */ /* 0x002fca000f8e02ff */
[----:B------:R-:W-:-:S05]  /*0120*/  LEA R5, R0, R13, 0x2 ;  /* 0x0000000d00057211 */ /* 0x000fca00078e10ff */
[----:B--2---:R-:W-:Y:S02]  /*0130*/  IMAD.WIDE R2, R5, 0x4, R2 ;  /* 0x0000000405027825 */ /* 0x004fe400078e0202 */
[----:B------:R-:W0:Y:S03]  /*0140*/  LDC.64 R4, c[0x0][0x380] ;  /* 0x0000e000ff047b82 */ /* 0x000e260000000a00 */
[----:B------:R1:W5:Y:S04]  /*0150*/  LDG.E R12, desc[UR6][R2.64] ;  /* 0x00000006020c7981 */ /* 0x000368000c1e1900 */
[----:B------:R1:W5:Y:S04]  /*0160*/  LDG.E R11, desc[UR6][R2.64+0x4] ;  /* 0x00000406020b7981 */ /* 0x000368000c1e1900 */
[----:B------:R1:W5:Y:S01]  /*0170*/  LDG.E R6, desc[UR6][R2.64+0x8] ;  /* 0x0000080602067981 */ /* 0x000362000c1e1900 */
[----:B------:R-:W-:Y:S01]  /*0180*/  UIADD3 UR5, UPT, UPT, UR4, -0x3, URZ ;  /* 0xfffffffd04057890 */ /* 0x000fe2000fffe0ff */
[----:B------:R-:W-:Y:S01]  /*0190*/  SHF.L.U32 R10, R10, 0x2, RZ ;  /* 0x000000020a0a7819 */ /* 0x000fe200000006ff */
[----:B------:R-:W-:Y:S01]  /*01a0*/  HFMA2 R7, -RZ, RZ, 0, 0 ;  /* 0x00000000ff077431 */ /* 0x000fe200000001ff */
[----:B------:R-:W-:Y:S01]  /*01b0*/  MOV R8, R15 ;  /* 0x0000000f00087202 */ /* 0x000fe20000000f00 */
[----:B------:R-:W-:-:S02]  /*01c0*/  UMOV UR8, 0xfffffffd ;  /* 0xfffffffd00087882 */ /* 0x000fc40000000000 */
[----:B---3--:R-:W-:-:S04]  /*01d0*/  IMAD R9, R14, R9, UR5 ;  /* 0x000000050e097e24 */ /* 0x008fc8000f8e0209 */
[----:B------:R-:W-:-:S05]  /*01e0*/  IMAD R21, R10, R9, R13 ;  /* 0x000000090a157224 */ /* 0x000fca00078e020d */
[----:B-1--4-:R-:W-:-:S07]  /*01f0*/  IADD3 R21, PT, PT, R21, -0xc, RZ ;  /* 0xfffffff415157810 */ /* 0x012fce0007ffe0ff */
.L_x_11:
[----:B------:R-:W1:Y:S01]  /*0200*/  LDC R2, c[0x0][0x3a8] ;  /* 0x0000ea00ff027b82 */ /* 0x000e620000000800 */
[----:B------:R-:W-:Y:S01]  /*0210*/  IADD3 R0, PT, PT, R15, -0x3, RZ ;  /* 0xfffffffd0f007810 */ /* 0x000fe20007ffe0ff */
[----:B------:R-:W-:-:S03]  /*0220*/  UIADD3 UR8, UPT, UPT, UR8, 0x1, URZ ;  /* 0x0000000108087890 */ /* 0x000fc6000fffe0ff */
[C---:B------:R-:W-:Y:S01]  /*0230*/  ISETP.GE.AND P0, PT, R0.reuse, UR10, PT ;  /* 0x0000000a00007c0c */ /* 0x040fe2000bf06270 */
[----:B------:R-:W-:Y:S01]  /*0240*/  UISETP.NE.AND UP0, UPT, UR8, 0x4, UPT ;  /* 0x000000040800788c */ /* 0x000fe2000bf05270 */
[----:B------:R-:W-:Y:S02]  /*0250*/  LOP3.LUT R0, R0, UR5, RZ, 0xfc, !PT ;  /* 0x0000000500007c12 */ /* 0x000fe4000f8efcff */
[----:B-1----:R-:W-:-:S04]  /*0260*/  ISETP.LE.OR P0, PT, R2, UR5, P0 ;  /* 0x0000000502007c0c */ /* 0x002fc80008703670 */
[----:B------:R-:W-:-:S13]  /*0270*/  ISETP.LT.OR P0, PT, R0, RZ, P0 ;  /* 0x000000ff0000720c */ /* 0x000fda0000701670 */
[----:B------:R-:W-:Y:S05]  /*0280*/  @P0 BRA `(.L_x_0) ;  /* 0x0000000c00c40947 */ /* 0x000fea0003800000 */
[----:B0-----:R-:W-:-:S05]  /*0290*/  IMAD.WIDE R18, R21, 0x4, R4 ;  /* 0x0000000415127825 */ /* 0x001fca00078e0204 */
[----:B------:R-:W2:Y:S01]  /*02a0*/  LDG.E R17, desc[UR6][R18.64+0x8] ;  /* 0x0000080612117981 */ /* 0x000ea2000c1e1900 */
[----:B------:R-:W-:Y:S01]  /*02b0*/  BSSY.RECONVERGENT B0, `(.L_x_0) ;  /* 0x00000ee000007945 */ /* 0x000fe20003800200 */
[----:B--2---:R-:W-:-:S04]  /*02c0*/  FSETP.GT.AND P0, PT, R17, RZ, PT ;  /* 0x000000ff1100720b */ /* 0x004fc80003f04000 */
[----:B-----5:R-:W-:-:S13]  /*02d0*/  FSETP.LEU.OR P0, PT, R6, RZ, !P0 ;  /* 0x000000ff0600720b */ /* 0x020fda000470b400 */
[----:B------:R-:W-:Y:S05]  /*02e0*/  @P0 BRA `(.L_x_1) ;  /* 0x0000000c00a80947 */ /* 0x000fea0003800000 */
[----:B------:R-:W2:Y:S04]  /*02f0*/  LDG.E R3, desc[UR6][R18.64] ;  /* 0x0000000612037981 */ /* 0x000ea8000c1e1900 */
[----:B------:R-:W3:Y:S01]  /*0300*/  LDG.E R2, desc[UR6][R18.64+0x4] ;  /* 0x0000040612027981 */ /* 0x000ee2000c1e1900 */
[----:B------:R-:W-:Y:S01]  /*0310*/  FADD R0, -R6, R17 ;  /* 0x0000001106007221 */ /* 0x000fe20000000100 */
[----:B------:R-:W-:Y:S01]  /*0320*/  BSSY.RECONVERGENT B1, `(.L_x_2) ;  /* 0x0000049000017945 */ /* 0x000fe20003800200 */
[----:B------:R-:W-:-:S03]  /*0330*/  HFMA2 R16, -RZ, RZ, 1.875, 0 ;  /* 0x3f800000ff107431 */ /* 0x000fc600000001ff */
[----:B------:R-:W-:Y:S01]  /*0340*/  FSETP.NEU.AND P1, PT, R0, 1, PT ;  /* 0x3f8000000000780b */ /* 0x000fe20003f2d000 */
[----:B--2---:R-:W-:Y:S01]  /*0350*/  FADD R3, -R12, R3 ;  /* 0x000000030c037221 */ /* 0x004fe20000000100 */
[----:B---3--:R-:W-:-:S04]  /*0360*/  FADD R2, -R11, R2 ;  /* 0x000000020b027221 */ /* 0x008fc80000000100 */
[----:B------:R-:W-:Y:S02]  /*0370*/  FSETP.NEU.AND P0, PT, R3, 1, PT ;  /* 0x3f8000000300780b */ /* 0x000fe40003f0d000 */
[----:B------:R-:W-:-:S11]  /*0380*/  FSETP.NEU.AND P2, PT, R2, 1, PT ;  /* 0x3f8000000200780b */ /* 0x000fd60003f4d000 */
[----:B------:R-:W-:Y:S05]  /*0390*/  @!P0 BRA `(.L_x_3) ;  /* 0x0000000400048947 */ /* 0x000fea0003800000 */
[----:B------:R-:W-:-:S13]  /*03a0*/  FSETP.NAN.AND P0, PT, |R3|, |R3|, PT ;  /* 0x400000030300720b */ /* 0x000fda0003f08200 */
[----:B------:R-:W-:Y:S01]  /*03b0*/  @P0 FADD R16, R3, 2 ;  /* 0x4000000003100421 */ /* 0x000fe20000000000 */
[----:B------:R-:W-:Y:S06]  /*03c0*/  @P0 BRA `(.L_x_3) ;  /* 0x0000000000f80947 */ /* 0x000fec0003800000 */
[C---:B------:R-:W-:Y:S01]  /*03d0*/  FMUL R16, |R3|.reuse, 16777216 ;  /* 0x4b80000003107820 */ /* 0x040fe20000400200 */
[C---:B------:R-:W-:Y:S02]  /*03e0*/  FSETP.GEU.AND P0, PT, |R3|.reuse, 1.175494350822287508e-38, PT ;  /* 0x008000000300780b */ /* 0x040fe40003f0e200 */
[----:B------:R-:W-:Y:S02]  /*03f0*/  MOV R22, 0x3a2c32e4 ;  /* 0x3a2c32e400167802 */ /* 0x000fe40000000f00 */
[----:B------:R-:W-:Y:S02]  /*0400*/  FSEL R16, R16, |R3|, !P0 ;  /* 0x4000000310107208 */ /* 0x000fe40004000000 */
[----:B------:R-:W-:Y:S02]  /*0410*/  FSEL R20, RZ, -24, P0 ;  /* 0xc1c00000ff147808 */ /* 0x000fe40000000000 */
[----:B------:R-:W-:Y:S02]  /*0420*/  IADD3 R17, PT, PT, R16, -0x3f3504f3, RZ ;  /* 0xc0cafb0d10117810 */ /* 0x000fe40007ffe0ff */
[----:B------:R-:W-:-:S02]  /*0430*/  FSETP.NEU.AND P0, PT, |R3|, +INF , PT ;  /* 0x7f8000000300780b */ /* 0x000fc40003f0d200 */
[----:B------:R-:W-:Y:S02]  /*0440*/  LOP3.LUT R17, R17, 0xff800000, RZ, 0xc0, !PT ;  /* 0xff80000011117812 */ /* 0x000fe400078ec0ff */
[----:B------:R-:W-:Y:S02]  /*0450*/  FSETP.NEU.AND P0, PT, R3, RZ, P0 ;  /* 0x000000ff0300720b */ /* 0x000fe4000070d000 */
[-C--:B------:R-:W-:Y:S02]  /*0460*/  IADD3 R23, PT, PT, R16, -R17.reuse, RZ ;  /* 0x8000001110177210 */ /* 0x080fe40007ffe0ff */
[----:B------:R-:W-:-:S03]  /*0470*/  I2FP.F32.S32 R17, R17 ;  /* 0x0000001100117245 */ /* 0x000fc60000201400 */
[C---:B------:R-:W-:Y:S01]  /*0480*/  FADD R16, R23.reuse, 1 ;  /* 0x3f80000017107421 */ /* 0x040fe20000000000 */
[----:B------:R-:W-:Y:S01]  /*0490*/  FADD R23, R23, -1 ;  /* 0xbf80000017177421 */ /* 0x000fe20000000000 */
[----:B------:R-:W-:-:S03]  /*04a0*/  FFMA R25, R17, 1.1920928955078125e-07, R20 ;  /* 0x3400000011197823 */ /* 0x000fc60000000014 */
[----:B------:R-:W-:Y:S01]  /*04b0*/  FADD R19, R23, R23 ;  /* 0x0000001717137221 */ /* 0x000fe20000000000 */
[----:B------:R-:W0:Y:S01]  /*04c0*/  MUFU.RCP R16, R16 ;  /* 0x0000001000107308 */ /* 0x000e220000001000 */
[----:B------:R-:W-:Y:S02]  /*04d0*/  @!P0 FADD R3, R3, R3 ;  /* 0x0000000303038221 */ /* 0x000fe40000000000 */
[----:B0-----:R-:W-:-:S04]  /*04e0*/  FMUL R18, R16, R19 ;  /* 0x0000001310127220 */ /* 0x001fc80000400000 */
[----:B------:R-:W-:Y:S01]  /*04f0*/  FADD R20, R23, -R18 ;  /* 0x8000001217147221 */ /* 0x000fe20000000000 */
[C---:B------:R-:W-:Y:S01]  /*0500*/  FMUL R19, R18.reuse, R18 ;  /* 0x0000001212137220 */ /* 0x040fe20000400000 */
[----:B------:R-:W-:Y:S02]  /*0510*/  FFMA R17, R18, 1.4426950216293334961, R25 ;  /* 0x3fb8aa3b12117823 */ /* 0x000fe40000000019 */
[----:B------:R-:W-:Y:S01]  /*0520*/  FADD R20, R20, R20 ;  /* 0x0000001414147221 */ /* 0x000fe20000000000 */
[----:B------:R-:W-:Y:S01]  /*0530*/  FFMA R22, R19, R22, 0.0032181653659790754318 ;  /* 0x3b52e7db13167423 */ /* 0x000fe20000000016 */
[----:B------:R-:W-:Y:S02]  /*0540*/  FADD R25, R25, -R17 ;  /* 0x8000001119197221 */ /* 0x000fe40000000000 */
[----:B------:R-:W-:Y:S01]  /*0550*/  FFMA R23, R23, -R18, R20 ;  /* 0x8000001217177223 */ /* 0x000fe20000000014 */
[----:B------:R-:W-:Y:S01]  /*0560*/  FFMA R22, R19, R22, 0.018033718690276145935 ;  /* 0x3c93bb7313167423 */ /* 0x000fe20000000016 */
[----:B------:R-:W-:-:S02]  /*0570*/  FFMA R20, R18, 1.4426950216293334961, R25 ;  /* 0x3fb8aa3b12147823 */ /* 0x000fc40000000019 */
[----:B------:R-:W-:Y:S01]  /*0580*/  FMUL R23, R16, R23 ;  /* 0x0000001710177220 */ /* 0x000fe20000400000 */
[----:B------:R-:W-:-:S03]  /*0590*/  FFMA R22, R19, R22, 0.12022458761930465698 ;  /* 0x3df6384f13167423 */ /* 0x000fc60000000016 */
[----:B------:R-:W-:Y:S01]  /*05a0*/  FFMA R25, R23, 1.4426950216293334961, R20 ;  /* 0x3fb8aa3b17197823 */ /* 0x000fe20000000014 */
[----:B------:R-:W-:-:S03]  /*05b0*/  FMUL R19, R19, R22 ;  /* 0x0000001613137220 */ /* 0x000fc60000400000 */
[----:B------:R-:W-:Y:S01]  /*05c0*/  FFMA R20, R18, 1.9251366722983220825e-08, R25 ;  /* 0x32a55e3412147823 */ /* 0x000fe20000000019 */
[----:B------:R-:W-:-:S04]  /*05d0*/  FMUL R16, R19, 3 ;  /* 0x4040000013107820 */ /* 0x000fc80000400000 */
[----:B------:R-:W-:Y:S01]  /*05e0*/  FFMA R16, R23, R16, R20 ;  /* 0x0000001017107223 */ /* 0x000fe20000000014 */
[----:B------:R-:W-:-:S03]  /*05f0*/  HFMA2 R20, -RZ, RZ, 0.64013671875, -15.109375 ;  /* 0x391fcb8eff147431 */ /* 0x000fc600000001ff */
[----:B------:R-:W-:-:S04]  /*0600*/  FFMA R18, R18, R19, R16 ;  /* 0x0000001312127223 */ /* 0x000fc80000000010 */
[----:B------:R-:W-:-:S04]  /*0610*/  FADD R23, R17, R18 ;  /* 0x0000001211177221 */ /* 0x000fc80000000000 */
[----:B------:R-:W-:Y:S01]  /*0620*/  FMUL R16, R23, 2 ;  /* 0x4000000017107820 */ /* 0x000fe20000400000 */
[----:B------:R-:W-:-:S03]  /*0630*/  FADD R17, -R17, R23 ;  /* 0x0000001711117221 */ /* 0x000fc60000000100 */
[----:B------:R-:W0:Y:S01]  /*0640*/  FRND R19, R16 ;  /* 0x0000001000137307 */ /* 0x000e220000201000 */
[----:B------:R-:W-:Y:S01]  /*0650*/  FADD R18, R18, -R17 ;  /* 0x8000001112127221 */ /* 0x000fe20000000000 */
[----:B------:R-:W-:Y:S01]  /*0660*/  FFMA R23, R23, 2, -R16 ;  /* 0x4000000017177823 */ /* 0x000fe20000000810 */
[----:B------:R-:W-:-:S03]  /*0670*/  FSETP.GT.AND P4, PT, |R16|, 152, PT ;  /* 0x431800001000780b */ /* 0x000fc60003f84200 */
[----:B------:R-:W-:Y:S02]  /*0680*/  FFMA R18, R18, 2, R23 ;  /* 0x4000000012127823 */ /* 0x000fe40000000017 */
[----:B------:R-:W1:Y:S01]  /*0690*/  F2I.NTZ R23, R16 ;  /* 0x0000001000177305 */ /* 0x000e620000203100 */
[----:B0-----:R-:W-:Y:S01]  /*06a0*/  FADD R17, R16, -R19 ;  /* 0x8000001310117221 */ /* 0x001fe20000000000 */
[----:B------:R-:W-:-:S03]  /*06b0*/  FSETP.GT.AND P3, PT, R19, RZ, PT ;  /* 0x000000ff1300720b */ /* 0x000fc60003f64000 */
[----:B------:R-:W-:-:S04]  /*06c0*/  FADD R17, R17, R18 ;  /* 0x0000001211117221 */ /* 0x000fc80000000000 */
[----:B------:R-:W-:-:S04]  /*06d0*/  FFMA R18, R17, R20, 0.0013391353422775864601 ;  /* 0x3aaf85ed11127423 */ /* 0x000fc80000000014 */
[----:B------:R-:W-:-:S04]  /*06e0*/  FFMA R18, R17, R18, 0.0096188392490148544312 ;  /* 0x3c1d985611127423 */ /* 0x000fc80000000012 */
[----:B------:R-:W-:-:S04]  /*06f0*/  FFMA R18, R17, R18, 0.055503588169813156128 ;  /* 0x3d6357bb11127423 */ /* 0x000fc80000000012 */
[C---:B------:R-:W-:Y:S01]  /*0700*/  FFMA R20, R17.reuse, R18, 0.24022644758224487305 ;  /* 0x3e75fdec11147423 */ /* 0x040fe20000000012 */
[----:B------:R-:W-:Y:S02]  /*0710*/  SEL R18, RZ, 0x83000000, P3 ;  /* 0x83000000ff127807 */ /* 0x000fe40001800000 */
[----:B------:R-:W-:Y:S01]  /*0720*/  FSETP.GEU.AND P3, PT, R16, RZ, PT ;  /* 0x000000ff1000720b */ /* 0x000fe20003f6e000 */
[----:B------:R-:W-:Y:S01]  /*0730*/  FFMA R20, R17, R20, 0.69314718246459960938 ;  /* 0x3f31721811147423 */ /* 0x000fe20000000014 */
[----:B------:R-:W-:Y:S02]  /*0740*/  IADD3 R19, PT, PT, R18, 0x7f000000, RZ ;  /* 0x7f00000012137810 */ /* 0x000fe40007ffe0ff */
[----:B-1----:R-:W-:Y:S01]  /*0750*/  LEA R23, R23, -R18, 0x17 ;  /* 0x8000001217177211 */ /* 0x002fe200078eb8ff */
[----:B------:R-:W-:Y:S01]  /*0760*/  FFMA R20, R17, R20, 1 ;  /* 0x3f80000011147423 */ /* 0x000fe20000000014 */
[----:B------:R-:W-:-:S03]  /*0770*/  FSEL R16, RZ, +INF , !P3 ;  /* 0x7f800000ff107808 */ /* 0x000fc60005800000 */
[----:B------:R-:W-:-:S04]  /*0780*/  FMUL R20, R19, R20 ;  /* 0x0000001413147220 */ /* 0x000fc80000400000 */
[----:B------:R-:W-:Y:S01]  /*0790*/  @!P4 FMUL R16, R23, R20 ;  /* 0x000000141710c220 */ /* 0x000fe20000400000 */
[----:B------:R-:W-:-:S07]  /*07a0*/  @!P0 LOP3.LUT R16, R3, 0x7fffffff, RZ, 0xc0, !PT ;  /* 0x7fffffff03108812 */ /* 0x000fce00078ec0ff */
.L_x_3:
[----:B------:R-:W-:Y:S05]  /*07b0*/  BSYNC.RECONVERGENT B1 ;  /* 0x0000000000017941 */ /* 0x000fea0003800200 */
.L_x_2:
[----:B------:R-:W-:Y:S01]  /*07c0*/  BSSY.RECONVERGENT B1, `(.L_x_4) ;  /* 0x0000044000017945 */ /* 0x000fe20003800200 */
[----:B------:R-:W-:-:S03]  /*07d0*/  MOV R3, 0x3f800000 ;  /* 0x3f80000000037802 */ /* 0x000fc60000000f00 */
[----:B------:R-:W-:Y:S05]  /*07e0*/  @!P2 BRA `(.L_x_5) ;  /* 0x000000040004a947 */ /* 0x000fea0003800000 */
[----:B------:R-:W-:-:S13]  /*07f0*/  FSETP.NAN.AND P0, PT, |R2|, |R2|, PT ;  /* 0x400000020200720b */ /* 0x000fda0003f08200 */
[----:B------:R-:W-:Y:S01]  /*0800*/  @P0 FADD R3, R2, 2 ;  /* 0x4000000002030421 */ /* 0x000fe20000000000 */
[----:B------:R-:W-:Y:S06]  /*0810*/  @P0 BRA `(.L_x_5) ;  /* 0x0000000000f80947 */ /* 0x000fec0003800000 */
[C---:B------:R-:W-:Y:S01]  /*0820*/  FMUL R3, |R2|.reuse, 16777216 ;  /* 0x4b80000002037820 */ /* 0x040fe20000400200 */
[----:B------:R-:W-:-:S04]  /*0830*/  FSETP.GEU.AND P0, PT, |R2|, 1.175494350822287508e-38, PT ;  /* 0x008000000200780b */ /* 0x000fc80003f0e200 */
[----:B------:R-:W-:Y:S02]  /*0840*/  FSEL R3, R3, |R2|, !P0 ;  /* 0x4000000203037208 */ /* 0x000fe40004000000 */
[----:B------:R-:W-:Y:S02]  /*0850*/  FSEL R20, RZ, -24, P0 ;  /* 0xc1c00000ff147808 */ /* 0x000fe40000000000 */
[----:B------:R-:W-:Y:S02]  /*0860*/  IADD3 R17, PT, PT, R3, -0x3f3504f3, RZ ;  /* 0xc0cafb0d03117810 */ /* 0x000fe40007ffe0ff */
[C---:B------:R-:W-:Y:S02]  /*0870*/  FSETP.NEU.AND P0, PT, |R2|.reuse, +INF , PT ;  /* 0x7f8000000200780b */ /* 0x040fe40003f0d200 */
[----:B------:R-:W-:Y:S02]  /*0880*/  LOP3.LUT R18, R17, 0xff800000, RZ, 0xc0, !PT ;  /* 0xff80000011127812 */ /* 0x000fe400078ec0ff */
[----:B------:R-:W-:-:S02]  /*0890*/  FSETP.NEU.AND P0, PT, R2, RZ, P0 ;  /* 0x000000ff0200720b */ /* 0x000fc4000070d000 */
        /* <DEDUP_REMOVED lines=8> */
[----:B0-----:R-:W-:Y:S01]  /*0920*/  FMUL R18, R3, R22 ;  /* 0x0000001603127220 */ /* 0x001fe20000400000 */
[----:B------:R-:W-:-:S03]  /*0930*/  HFMA2 R22, -RZ, RZ, 0.771484375, 0.21533203125 ;  /* 0x3a2c32e4ff167431 */ /* 0x000fc600000001ff */
[----:B------:R-:W-:Y:S01]  /*0940*/  FADD R20, R23, -R18 ;  /* 0x8000001217147221 */ /* 0x000fe20000000000 */
[C---:B------:R-:W-:Y:S01]  /*0950*/  FMUL R19, R18.reuse, R18 ;  /* 0x0000001212137220 */ /* 0x040fe20000400000 */
[----:B------:R-:W-:Y:S02]  /*0960*/  FFMA R17, R18, 1.4426950216293334961, R25 ;  /* 0x3fb8aa3b12117823 */ /* 0x000fe40000000019 */
[----:B------:R-:W-:Y:S02]  /*0970*/  FADD R20, R20, R20 ;  /* 0x0000001414147221 */ /* 0x000fe40000000000 */
[----:B------:R-:W-:Y:S01]  /*0980*/  FADD R25, R25, -R17 ;  /* 0x8000001119197221 */ /* 0x000fe20000000000 */
[----:B------:R-:W-:Y:S01]  /*0990*/  FFMA R22, R19, R22, 0.0032181653659790754318 ;  /* 0x3b52e7db13167423 */ /* 0x000fe20000000016 */
[----:B------:R-:W-:Y:S02]  /*09a0*/  FFMA R20, R23, -R18, R20 ;  /* 0x8000001217147223 */ /* 0x000fe40000000014 */
[----:B------:R-:W-:Y:S01]  /*09b0*/  FFMA R25, R18, 1.4426950216293334961, R25 ;  /* 0x3fb8aa3b12197823 */ /* 0x000fe20000000019 */
[----:B------:R-:W-:Y:S01]  /*09c0*/  FFMA R22, R19, R22, 0.018033718690276145935 ;  /* 0x3c93bb7313167423 */ /* 0x000fe20000000016 */
[----:B------:R-:W-:-:S03]  /*09d0*/  FMUL R20, R3, R20 ;  /* 0x0000001403147220 */ /* 0x000fc60000400000 */
[----:B------:R-:W-:Y:S01]  /*09e0*/  FFMA R22, R19, R22, 0.12022458761930465698 ;  /* 0x3df6384f13167423 */ /* 0x000fe20000000016 */
[----:B------:R-:W-:-:S03]  /*09f0*/  FFMA R25, R20, 1.4426950216293334961, R25 ;  /* 0x3fb8aa3b14197823 */ /* 0x000fc60000000019 */
[----:B------:R-:W-:Y:S01]  /*0a00*/  FMUL R19, R19, R22 ;  /* 0x0000001613137220 */ /* 0x000fe20000400000 */
[----:B------:R-:W-:-:S03]  /*0a10*/  FFMA R25, R18, 1.9251366722983220825e-08, R25 ;  /* 0x32a55e3412197823 */ /* 0x000fc60000000019 */
[----:B------:R-:W-:-:S04]  /*0a20*/  FMUL R3, R19, 3 ;  /* 0x4040000013037820 */ /* 0x000fc80000400000 */
[----:B------:R-:W-:-:S04]  /*0a30*/  FFMA R20, R20, R3, R25 ;  /* 0x0000000314147223 */ /* 0x000fc80000000019 */
[----:B------:R-:W-:-:S04]  /*0a40*/  FFMA R20, R18, R19, R20 ;  /* 0x0000001312147223 */ /* 0x000fc80000000014 */
[----:B------:R-:W-:-:S04]  /*0a50*/  FADD R22, R17, R20 ;  /* 0x0000001411167221 */ /* 0x000fc80000000000 */
[----:B------:R-:W-:Y:S01]  /*0a60*/  FMUL R3, R22, 2 ;  /* 0x4000000016037820 */ /* 0x000fe20000400000 */
[----:B------:R-:W-:-:S03]  /*0a70*/  FADD R17, -R17, R22 ;  /* 0x0000001611117221 */ /* 0x000fc60000000100 */
[----:B------:R-:W0:Y:S01]  /*0a80*/  FRND R18, R3 ;  /* 0x0000000300127307 */ /* 0x000e220000201000 */
[----:B------:R-:W-:Y:S01]  /*0a90*/  FADD R17, R20, -R17 ;  /* 0x8000001114117221 */ /* 0x000fe20000000000 */
[----:B------:R-:W-:Y:S01]  /*0aa0*/  FFMA R22, R22, 2, -R3 ;  /* 0x4000000016167823 */ /* 0x000fe20000000803 */
[----:B------:R-:W-:Y:S02]  /*0ab0*/  MOV R20, 0x391fcb8e ;  /* 0x391fcb8e00147802 */ /* 0x000fe40000000f00 */
[----:B------:R-:W-:Y:S01]  /*0ac0*/  FSETP.GT.AND P3, PT, |R3|, 152, PT ;  /* 0x431800000300780b */ /* 0x000fe20003f64200 */
[----:B------:R-:W-:Y:S02]  /*0ad0*/  FFMA R22, R17, 2, R22 ;  /* 0x4000000011167823 */ /* 0x000fe40000000016 */
[----:B------:R-:W1:Y:S01]  /*0ae0*/  F2I.NTZ R19, R3 ;  /* 0x0000000300137305 */ /* 0x000e620000203100 */
[----:B0-----:R-:W-:Y:S01]  /*0af0*/  FADD R17, R3, -R18 ;  /* 0x8000001203117221 */ /* 0x001fe20000000000 */
[----:B------:R-:W-:-:S03]  /*0b00*/  FSETP.GT.AND P2, PT, R18, RZ, PT ;  /* 0x000000ff1200720b */ /* 0x000fc60003f44000 */
[----:B------:R-:W-:Y:S01]  /*0b10*/  FADD R17, R17, R22 ;  /* 0x0000001611117221 */ /* 0x000fe20000000000 */
[----:B------:R-:W-:Y:S02]  /*0b20*/  SEL R18, RZ, 0x83000000, P2 ;  /* 0x83000000ff127807 */ /* 0x000fe40001000000 */
[----:B------:R-:W-:Y:S01]  /*0b30*/  FSETP.GEU.AND P2, PT, R3, RZ, PT ;  /* 0x000000ff0300720b */ /* 0x000fe20003f4e000 */
[----:B------:R-:W-:Y:S01]  /*0b40*/  FFMA R20, R17, R20, 0.0013391353422775864601 ;  /* 0x3aaf85ed11147423 */ /* 0x000fe20000000014 */
[----:B-1----:R-:W-:Y:S02]  /*0b50*/  LEA R19, R19, -R18, 0x17 ;  /* 0x8000001213137211 */ /* 0x002fe400078eb8ff */
[----:B------:R-:W-:Y:S01]  /*0b60*/  FSEL R3, RZ, +INF , !P2 ;  /* 0x7f800000ff037808 */ /* 0x000fe20005000000 */
[----:B------:R-:W-:-:S04]  /*0b70*/  FFMA R20, R17, R20, 0.0096188392490148544312 ;  /* 0x3c1d985611147423 */ /* 0x000fc80000000014 */
[----:B------:R-:W-:-:S04]  /*0b80*/  FFMA R20, R17, R20, 0.055503588169813156128 ;  /* 0x3d6357bb11147423 */ /* 0x000fc80000000014 */
[----:B------:R-:W-:-:S04]  /*0b90*/  FFMA R20, R17, R20, 0.24022644758224487305 ;  /* 0x3e75fdec11147423 */ /* 0x000fc80000000014 */
[----:B------:R-:W-:Y:S01]  /*0ba0*/  FFMA R22, R17, R20, 0.69314718246459960938 ;  /* 0x3f31721811167423 */ /* 0x000fe20000000014 */
[----:B------:R-:W-:-:S03]  /*0bb0*/  IADD3 R20, PT, PT, R18, 0x7f000000, RZ ;  /* 0x7f00000012147810 */ /* 0x000fc60007ffe0ff */
[----:B------:R-:W-:-:S04]  /*0bc0*/  FFMA R17, R17, R22, 1 ;  /* 0x3f80000011117423 */ /* 0x000fc80000000016 */
[----:B------:R-:W-:-:S04]  /*0bd0*/  FMUL R20, R20, R17 ;  /* 0x0000001114147220 */ /* 0x000fc80000400000 */
[----:B------:R-:W-:Y:S01]  /*0be0*/  @!P3 FMUL R3, R19, R20 ;  /* 0x000000141303b220 */ /* 0x000fe20000400000 */
[----:B------:R-:W-:-:S07]  /*0bf0*/  @!P0 LOP3.LUT R3, R2, 0x7fffffff, RZ, 0xc0, !PT ;  /* 0x7fffffff02038812 */ /* 0x000fce00078ec0ff */
.L_x_5:
[----:B------:R-:W-:Y:S05]  /*0c00*/  BSYNC.RECONVERGENT B1 ;  /* 0x0000000000017941 */ /* 0x000fea0003800200 */
.L_x_4:
[----:B------:R-:W-:Y:S01]  /*0c10*/  FADD R16, R3, R16 ;  /* 0x0000001003107221 */ /* 0x000fe20000000000 */
[----:B------:R-:W-:Y:S01]  /*0c20*/  BSSY.RECONVERGENT B1, `(.L_x_6) ;  /* 0x0000044000017945 */ /* 0x000fe20003800200 */
[----:B------:R-:W-:-:S03]  /*0c30*/  HFMA2 R3, -RZ, RZ, 1.875, 0 ;  /* 0x3f800000ff037431 */ /* 0x000fc600000001ff */
[----:B------:R-:W-:Y:S05]  /*0c40*/  @!P1 BRA `(.L_x_7) ;  /* 0x0000000400049947 */ /* 0x000fea0003800000 */
[----:B------:R-:W-:-:S13]  /*0c50*/  FSETP.NAN.AND P0, PT, |R0|, |R0|, PT ;  /* 0x400000000000720b */ /* 0x000fda0003f08200 */
[----:B------:R-:W-:Y:S01]  /*0c60*/  @P0 FADD R3, R0, 2 ;  /* 0x4000000000030421 */ /* 0x000fe20000000000 */
[----:B------:R-:W-:Y:S06]  /*0c70*/  @P0 BRA `(.L_x_7) ;  /* 0x0000000000f80947 */ /* 0x000fec0003800000 */
[C---:B------:R-:W-:Y:S01]  /*0c80*/  FMUL R3, |R0|.reuse, 16777216 ;  /* 0x4b80000000037820 */ /* 0x040fe20000400200 */
[----:B------:R-:W-:Y:S02]  /*0c90*/  FSETP.GEU.AND P0, PT, |R0|, 1.175494350822287508e-38, PT ;  /* 0x008000000000780b */ /* 0x000fe40003f0e200 */
[----:B------:R-:W-:Y:S02]  /*0ca0*/  MOV R23, 0x3a2c32e4 ;  /* 0x3a2c32e400177802 */ /* 0x000fe40000000f00 */
[----:B------:R-:W-:-:S04]  /*0cb0*/  FSEL R3, R3, |R0|, !P0 ;  /* 0x4000000003037208 */ /* 0x000fc80004000000 */
[----:B------:R-:W-:-:S04]  /*0cc0*/  IADD3 R2, PT, PT, R3, -0x3f3504f3, RZ ;  /* 0xc0cafb0d03027810 */ /* 0x000fc80007ffe0ff */
[----:B------:R-:W-:-:S04]  /*0cd0*/  LOP3.LUT R18, R2, 0xff800000, RZ, 0xc0, !PT ;  /* 0xff80000002127812 */ /* 0x000fc800078ec0ff */
[-C--:B------:R-:W-:Y:S02]  /*0ce0*/  IADD3 R3, PT, PT, R3, -R18.reuse, RZ ;  /* 0x8000001203037210 */ /* 0x080fe40007ffe0ff */
[----:B------:R-:W-:-:S03]  /*0cf0*/  I2FP.F32.S32 R18, R18 ;  /* 0x0000001200127245 */ /* 0x000fc60000201400 */
[C---:B------:R-:W-:Y:S01]  /*0d00*/  FADD R2, R3.reuse, 1 ;  /* 0x3f80000003027421 */ /* 0x040fe20000000000 */
[----:B------:R-:W-:Y:S01]  /*0d10*/  FADD R20, R3, -1 ;  /* 0xbf80000003147421 */ /* 0x000fe20000000000 */
[----:B------:R-:W-:Y:S02]  /*0d20*/  FSEL R3, RZ, -24, P0 ;  /* 0xc1c00000ff037808 */ /* 0x000fe40000000000 */
[----:B------:R-:W-:Y:S01]  /*0d30*/  FSETP.NEU.AND P0, PT, |R0|, +INF , PT ;  /* 0x7f8000000000780b */ /* 0x000fe20003f0d200 */
[----:B------:R-:W-:Y:S01]  /*0d40*/  FADD R17, R20, R20 ;  /* 0x0000001414117221 */ /* 0x000fe20000000000 */
[----:B------:R-:W0:Y:S01]  /*0d50*/  MUFU.RCP R2, R2 ;  /* 0x0000000200027308 */ /* 0x000e220000001000 */
[----:B------:R-:W-:Y:S01]  /*0d60*/  FFMA R22, R18, 1.1920928955078125e-07, R3 ;  /* 0x3400000012167823 */ /* 0x000fe20000000003 */
[----:B------:R-:W-:-:S13]  /*0d70*/  FSETP.NEU.AND P0, PT, R0, RZ, P0 ;  /* 0x000000ff0000720b */ /* 0x000fda000070d000 */
[----:B------:R-:W-:Y:S01]  /*0d80*/  @!P0 FADD R0, R0, R0 ;  /* 0x0000000000008221 */ /* 0x000fe20000000000 */
        /* <DEDUP_REMOVED lines=9> */
[----:B------:R-:W-:Y:S01]  /*0e20*/  FFMA R22, R17, 1.4426950216293334961, R22 ;  /* 0x3fb8aa3b11167823 */ /* 0x000fe20000000016 */
[----:B------:R-:W-:-:S02]  /*0e30*/  HFMA2 R20, -RZ, RZ, 0.64013671875, -15.109375 ;  /* 0x391fcb8eff147431 */ /* 0x000fc400000001ff */
[----:B------:R-:W-:Y:S01]  /*0e40*/  FMUL R19, R2, R19 ;  /* 0x0000001302137220 */ /* 0x000fe20000400000 */
[----:B------:R-:W-:-:S03]  /*0e50*/  FFMA R23, R18, R23, 0.12022458761930465698 ;  /* 0x3df6384f12177423 */ /* 0x000fc60000000017 */
[----:B------:R-:W-:Y:S01]  /*0e60*/  FFMA R22, R19, 1.4426950216293334961, R22 ;  /* 0x3fb8aa3b13167823 */ /* 0x000fe20000000016 */
[----:B------:R-:W-:-:S03]  /*0e70*/  FMUL R18, R18, R23 ;  /* 0x0000001712127220 */ /* 0x000fc60000400000 */
[----:B------:R-:W-:Y:S01]  /*0e80*/  FFMA R22, R17, 1.9251366722983220825e-08, R22 ;  /* 0x32a55e3411167823 */ /* 0x000fe20000000016 */
        /* <DEDUP_REMOVED lines=10> */
[----:B------:R-:W-:Y:S01]  /*0f30*/  FFMA R18, R18, 2, R19 ;  /* 0x4000000012127823 */ /* 0x000fe20000000013 */
[----:B0-----:R-:W-:Y:S01]  /*0f40*/  FADD R3, R2, -R17 ;  /* 0x8000001102037221 */ /* 0x001fe20000000000 */
[----:B------:R-:W-:-:S03]  /*0f50*/  FSETP.GT.AND P1, PT, R17, RZ, PT ;  /* 0x000000ff1100720b */ /* 0x000fc60003f24000 */
[----:B------:R-:W-:Y:S01]  /*0f60*/  FADD R3, R3, R18 ;  /* 0x0000001203037221 */ /* 0x000fe20000000000 */
[----:B------:R-:W-:Y:S02]  /*0f70*/  SEL R17, RZ, 0x83000000, P1 ;  /* 0x83000000ff117807 */ /* 0x000fe40000800000 */
[----:B------:R-:W-:Y:S01]  /*0f80*/  FSETP.GEU.AND P1, PT, R2, RZ, PT ;  /* 0x000000ff0200720b */ /* 0x000fe20003f2e000 */
[----:B------:R-:W-:Y:S01]  /*0f90*/  FFMA R18, R3, R20, 0.0013391353422775864601 ;  /* 0x3aaf85ed03127423 */ /* 0x000fe20000000014 */
[----:B------:R-:W-:-:S03]  /*0fa0*/  IADD3 R19, PT, PT, R17, 0x7f000000, RZ ;  /* 0x7f00000011137810 */ /* 0x000fc60007ffe0ff */
[C---:B------:R-:W-:Y:S02]  /*0fb0*/  FFMA R20, R3.reuse, R18, 0.0096188392490148544312 ;  /* 0x3c1d985603147423 */ /* 0x040fe40000000012 */
[----:B------:R-:W0:Y:S02]  /*0fc0*/  F2I.NTZ R18, R2 ;  /* 0x0000000200127305 */ /* 0x000e240000203100 */
[----:B------:R-:W-:-:S04]  /*0fd0*/  FFMA R20, R3, R20, 0.055503588169813156128 ;  /* 0x3d6357bb03147423 */ /* 0x000fc80000000014 */
[----:B------:R-:W-:-:S04]  /*0fe0*/  FFMA R20, R3, R20, 0.24022644758224487305 ;  /* 0x3e75fdec03147423 */ /* 0x000fc80000000014 */
[----:B------:R-:W-:-:S04]  /*0ff0*/  FFMA R20, R3, R20, 0.69314718246459960938 ;  /* 0x3f31721803147423 */ /* 0x000fc80000000014 */
[----:B------:R-:W-:Y:S01]  /*1000*/  FFMA R20, R3, R20, 1 ;  /* 0x3f80000003147423 */ /* 0x000fe20000000014 */
[----:B0-----:R-:W-:Y:S02]  /*1010*/  LEA R18, R18, -R17, 0x17 ;  /* 0x8000001112127211 */ /* 0x001fe400078eb8ff */
[----:B------:R-:W-:Y:S01]  /*1020*/  FSEL R3, RZ, +INF , !P1 ;  /* 0x7f800000ff037808 */ /* 0x000fe20004800000 */
[----:B------:R-:W-:-:S04]  /*1030*/  FMUL R19, R19, R20 ;  /* 0x0000001413137220 */ /* 0x000fc80000400000 */
[----:B------:R-:W-:Y:S01]  /*1040*/  @!P2 FMUL R3, R18, R19 ;  /* 0x000000131203a220 */ /* 0x000fe20000400000 */
[----:B------:R-:W-:-:S07]  /*1050*/  @!P0 LOP3.LUT R3, R0, 0x7fffffff, RZ, 0xc0, !PT ;  /* 0x7fffffff00038812 */ /* 0x000fce00078ec0ff */
.L_x_7:
[----:B------:R-:W-:Y:S05]  /*1060*/  BSYNC.RECONVERGENT B1 ;  /* 0x0000000000017941 */ /* 0x000fea0003800200 */
.L_x_6:
[----:B------:R-:W-:Y:S01]  /*1070*/  FADD R0, R16, R3 ;  /* 0x0000000310007221 */ /* 0x000fe20000000000 */
[----:B------:R-:W-:Y:S03]  /*1080*/  BSSY.RECONVERGENT B1, `(.L_x_8) ;  /* 0x000000c000017945 */ /* 0x000fe60003800200 */
[----:B------:R0:W1:Y:S01]  /*1090*/  MUFU.RSQ R3, R0 ;  /* 0x0000000000037308 */ /* 0x0000620000001400 */
[----:B------:R-:W-:-:S04]  /*10a0*/  IADD3 R2, PT, PT, R0, -0xd000000, RZ ;  /* 0xf300000000027810 */ /* 0x000fc80007ffe0ff */
[----:B------:R-:W-:-:S13]  /*10b0*/  ISETP.GT.U32.AND P0, PT, R2, 0x727fffff, PT ;  /* 0x727fffff0200780c */ /* 0x000fda0003f04070 */
[----:B01----:R-:W-:Y:S05]  /*10c0*/  @!P0 BRA `(.L_x_9) ;  /* 0x00000000000c8947 */ /* 0x003fea0003800000 */
[----:B------:R-:W-:-:S07]  /*10d0*/  MOV R2, 0x10f0 ;  /* 0x000010f000027802 */ /* 0x000fce0000000f00 */
[----:B------:R-:W-:Y:S05]  /*10e0*/  CALL.REL.NOINC `($__internal_1_$__cuda_sm20_sqrt_rn_f32_slowpath) ;  /* 0x0000007800107944 */ /* 0x000fea0003c00000 */
[----:B------:R-:W-:Y:S05]  /*10f0*/  BRA `(.L_x_10) ;  /* 0x0000000000107947 */ /* 0x000fea0003800000 */
.L_x_9:
[----:B------:R-:W-:Y:S01]  /*1100*/  FMUL.FTZ R17, R0, R3 ;  /* 0x0000000300117220 */ /* 0x000fe20000410000 */
[----:B------:R-:W-:-:S03]  /*1110*/  FMUL.FTZ R2, R3, 0.5 ;  /* 0x3f00000003027820 */ /* 0x000fc60000410000 */
[----:B------:R-:W-:-:S04]  /*1120*/  FFMA R0, -R17, R17, R0 ;  /* 0x0000001111007223 */ /* 0x000fc80000000100 */
[----:B------:R-:W-:-:S07]  /*1130*/  FFMA R17, R0, R2, R17 ;  /* 0x0000000200117223 */ /* 0x000fce0000000011 */
.L_x_10:
[----:B------:R-:W-:Y:S05]  /*1140*/  BSYNC.RECONVERGENT B1 ;  /* 0x0000000000017941 */ /* 0x000fea0003800200 */
.L_x_8:
[----:B------:R-:W-:Y:S02]  /*1150*/  FSETP.GEU.AND P0, PT, R17, UR9, PT ;  /* 0x0000000911007c0b */ /* 0x000fe4000bf0e000 */
[----:B------:R-:W-:-:S11]  /*1160*/  IADD3 R0, PT, PT, R7, 0x1, RZ ;  /* 0x0000000107007810 */ /* 0x000fd60007ffe0ff */
[----:B------:R-:W-:-:S04]  /*1170*/  @P0 IADD3 R0, PT, PT, R7, RZ, RZ ;  /* 0x000000ff07000210 */ /* 0x000fc80007ffe0ff */
[----:B------:R-:W-:-:S07]  /*1180*/  MOV R7, R0 ;  /* 0x0000000000077202 */ /* 0x000fce0000000f00 */
.L_x_1:
[----:B------:R-:W-:Y:S05]  /*1190*/  BSYNC.RECONVERGENT B0 ;  /* 0x0000000000007941 */ /* 0x000fea0003800200 */
.L_x_0:
[----:B------:R-:W-:Y:S02]  /*11a0*/  IADD3 R15, PT, PT, R15, 0x1, RZ ;  /* 0x000000010f0f7810 */ /* 0x000fe40007ffe0ff */
[----:B------:R-:W-:Y:S01]  /*11b0*/  IADD3 R21, PT, PT, R21, 0x4, RZ ;  /* 0x0000000415157810 */ /* 0x000fe20007ffe0ff */
[----:B------:R-:W-:Y:S06]  /*11c0*/  BRA.U UP0, `(.L_x_11) ;  /* 0xfffffff1000c7547 */ /* 0x000fec000b83ffff */
[----:B0-----:R-:W0:Y:S01]  /*11d0*/  LDC.64 R4, c[0x0][0x380] ;  /* 0x0000e000ff047b82 */ /* 0x001e220000000a00 */
[----:B------:R-:W-:Y:S01]  /*11e0*/  IMAD R0, R10, R9, R10 ;  /* 0x000000090a007224 */ /* 0x000fe200078e020a */
[----:B------:R-:W-:Y:S01]  /*11f0*/  MOV R21, R8 ;  /* 0x0000000800157202 */ /* 0x000fe20000000f00 */
[----:B------:R-:W1:Y:S03]  /*1200*/  LDCU UR10, c[0x0][0x3a0] ;  /* 0x00007400ff0a77ac */ /* 0x000e660008000800 */
[----:B------:R-:W-:Y:S01]  /*1210*/  IADD3 R15, PT, PT, R0, -0xc, R13 ;  /* 0xfffffff4000f7810 */ /* 0x000fe20007ffe00d */
[----:B------:R-:W2:Y:S01]  /*1220*/  LDCU UR9, c[0x0][0x3a4] ;  /* 0x00007480ff0977ac */ /* 0x000ea20008000800 */
[----:B------:R-:W-:-:S05]  /*1230*/  UMOV UR5, 0xfffffffd ;  /* 0xfffffffd00057882 */ /* 0x000fca0000000000 */
.L_x_26:
[----:B------:R-:W3:Y:S01]  /*1240*/  LDC R2, c[0x0][0x3a8] ;  /* 0x0000ea00ff027b82 */ /* 0x000ee20000000800 */
[----:B------:R-:W-:Y:S01]  /*1250*/  IADD3 R0, PT, PT, R21, -0x3, RZ ;  /* 0xfffffffd15007810 */ /* 0x000fe20007ffe0ff */
[----:B------:R-:W-:Y:S02]  /*1260*/  UIADD3 UR8, UPT, UPT, UR4, -0x2, URZ ;  /* 0xfffffffe04087890 */ /* 0x000fe4000fffe0ff */
[----:B------:R-:W-:Y:S01]  /*1270*/  UIADD3 UR5, UPT, UPT, UR5, 0x1, URZ ;  /* 0x0000000105057890 */ /* 0x000fe2000fffe0ff */
[----:B--2---:R-:W-:-:S03]  /*1280*/  ISETP.GE.AND P0, PT, R0, UR9, PT ;  /* 0x0000000900007c0c */ /* 0x004fc6000bf06270 */
[----:B------:R-:W-:Y:S01]  /*1290*/  LOP3.LUT R0, R0, UR8, RZ, 0xfc, !PT ;  /* 0x0000000800007c12 */ /* 0x000fe2000f8efcff */
[----:B------:R-:W-:Y:S01]  /*12a0*/  UISETP.NE.AND UP0, UPT, UR5, 0x4, UPT ;  /* 0x000000040500788c */ /* 0x000fe2000bf05270 */
[----:B---3--:R-:W-:-:S04]  /*12b0*/  ISETP.LE.OR P0, PT, R2, UR8, P0 ;  /* 0x0000000802007c0c */ /* 0x008fc80008703670 */
        /* <DEDUP_REMOVED lines=9> */
[----:B------:R0:W5:Y:S01]  /*1350*/  LDG.E R0, desc[UR6][R16.64+0x4] ;  /* 0x0000040610007981 */ /* 0x000162000c1e1900 */
[----:B------:R-:W-:Y:S01]  /*1360*/  BSSY.RECONVERGENT B1, `(.L_x_14) ;  /* 0x0000048000017945 */ /* 0x000fe20003800200 */
[----:B------:R-:W-:Y:S02]  /*1370*/  HFMA2 R18, -RZ, RZ, 1.875, 0 ;  /* 0x3f800000ff127431 */ /* 0x000fe400000001ff */
[----:B--2---:R-:W-:-:S05]  /*1380*/  FADD R2, -R12, R19 ;  /* 0x000000130c027221 */ /* 0x004fca0000000100 */
[----:B------:R-:W-:-:S13]  /*1390*/  FSETP.NEU.AND P0, PT, R2, 1, PT ;  /* 0x3f8000000200780b */ /* 0x000fda0003f0d000 */
[----:B0-----:R-:W-:Y:S05]  /*13a0*/  @!P0 BRA `(.L_x_15) ;  /* 0x00000004000c8947 */ /* 0x001fea0003800000 */
[----:B------:R-:W-:-:S13]  /*13b0*/  FSETP.NAN.AND P0, PT, |R2|, |R2|, PT ;  /* 0x400000020200720b */ /* 0x000fda0003f08200 */
[----:B------:R-:W-:Y:S05]  /*13c0*/  @P0 BRA `(.L_x_16) ;  /* 0x0000000400000947 */ /* 0x000fea0003800000 */
[C---:B------:R-:W-:Y:S01]  /*13d0*/  FMUL R17, |R2|.reuse, 16777216 ;  /* 0x4b80000002117820 */ /* 0x040fe20000400200 */
[C---:B------:R-:W-:Y:S02]  /*13e0*/  FSETP.GEU.AND P0, PT, |R2|.reuse, 1.175494350822287508e-38, PT ;  /* 0x008000000200780b */ /* 0x040fe40003f0e200 */
[----:B------:R-:W-:Y:S02]  /*13f0*/  MOV R22, 0x3a2c32e4 ;  /* 0x3a2c32e400167802 */ /* 0x000fe40000000f00 */
[----:B------:R-:W-:Y:S02]  /*1400*/  FSEL R17, R17, |R2|, !P0 ;  /* 0x4000000211117208 */ /* 0x000fe40004000000 */
[----:B------:R-:W-:Y:S02]  /*1410*/  FSEL R20, RZ, -24, P0 ;  /* 0xc1c00000ff147808 */ /* 0x000fe40000000000 */
[----:B------:R-:W-:Y:S02]  /*1420*/  IADD3 R16, PT, PT, R17, -0x3f3504f3, RZ ;  /* 0xc0cafb0d11107810 */ /* 0x000fe40007ffe0ff */
[----:B------:R-:W-:-:S02]  /*1430*/  FSETP.NEU.AND P3, PT, R2, RZ, PT ;  /* 0x000000ff0200720b */ /* 0x000fc40003f6d000 */
[----:B------:R-:W-:-:S04]  /*1440*/  LOP3.LUT R18, R16, 0xff800000, RZ, 0xc0, !PT ;  /* 0xff80000010127812 */ /* 0x000fc800078ec0ff */
[----:B------:R-:W-:-:S05]  /*1450*/  IADD3 R17, PT, PT, R17, -R18, RZ ;  /* 0x8000001211117210 */ /* 0x000fca0007ffe0ff */
[C---:B------:R-:W-:Y:S01]  /*1460*/  FADD R16, R17.reuse, 1 ;  /* 0x3f80000011107421 */ /* 0x040fe20000000000 */
[----:B------:R-:W-:Y:S01]  /*1470*/  FADD R23, R17, -1 ;  /* 0xbf80000011177421 */ /* 0x000fe20000000000 */
[----:B------:R-:W-:-:S03]  /*1480*/  I2FP.F32.S32 R17, R18 ;  /* 0x0000001200117245 */ /* 0x000fc60000201400 */
[----:B------:R-:W-:Y:S01]  /*1490*/  FADD R19, R23, R23 ;  /* 0x0000001717137221 */ /* 0x000fe20000000000 */
[----:B------:R-:W0:Y:S01]  /*14a0*/  MUFU.RCP R16, R16 ;  /* 0x0000001000107308 */ /* 0x000e220000001000 */
[----:B------:R-:W-:Y:S02]  /*14b0*/  FFMA R25, R17, 1.1920928955078125e-07, R20 ;  /* 0x3400000011197823 */ /* 0x000fe40000000014 */
        /* <DEDUP_REMOVED lines=25> */
[C---:B------:R-:W-:Y:S02]  /*1650*/  FSETP.GT.AND P1, PT, |R16|.reuse, 152, PT ;  /* 0x431800001000780b */ /* 0x040fe40003f24200 */
[----:B------:R-:W-:Y:S01]  /*1660*/  FSETP.GEU.AND P2, PT, R16, RZ, PT ;  /* 0x000000ff1000720b */ /* 0x000fe20003f4e000 */
[----:B------:R-:W-:Y:S02]  /*1670*/  FFMA R18, R18, 2, R23 ;  /* 0x4000000012127823 */ /* 0x000fe40000000017 */
[----:B------:R-:W2:Y:S01]  /*1680*/  F2I.NTZ R23, R16 ;  /* 0x0000001000177305 */ /* 0x000ea20000203100 */
        /* <DEDUP_REMOVED lines=8> */
[----:B------:R-:W-:Y:S01]  /*1710*/  FSETP.NEU.AND P0, PT, |R2|, +INF , PT ;  /* 0x7f8000000200780b */ /* 0x000fe20003f0d200 */
[----:B------:R-:W-:Y:S01]  /*1720*/  FFMA R20, R17, R20, 0.69314718246459960938 ;  /* 0x3f31721811147423 */ /* 0x000fe20000000014 */
[----:B------:R-:W-:Y:S02]  /*1730*/  IADD3 R19, PT, PT, R18, 0x7f000000, RZ ;  /* 0x7f00000012137810 */ /* 0x000fe40007ffe0ff */
[----:B--2---:R-:W-:Y:S01]  /*1740*/  LEA R23, R23, -R18, 0x17 ;  /* 0x8000001217177211 */ /* 0x004fe200078eb8ff */
[----:B------:R-:W-:Y:S01]  /*1750*/  FFMA R20, R17, R20, 1 ;  /* 0x3f80000011147423 */ /* 0x000fe20000000014 */
[----:B------:R-:W-:-:S03]  /*1760*/  FSEL R18, RZ, +INF , !P2 ;  /* 0x7f800000ff127808 */ /* 0x000fc60005000000 */
[----:B------:R-:W-:-:S04]  /*1770*/  FMUL R20, R19, R20 ;  /* 0x0000001413147220 */ /* 0x000fc80000400000 */
[----:B------:R-:W-:Y:S01]  /*1780*/  @!P1 FMUL R18, R23, R20 ;  /* 0x0000001417129220 */ /* 0x000fe20000400000 */
[----:B------:R-:W-:Y:S06]  /*1790*/  @P0 BRA P3, `(.L_x_15) ;  /* 0x0000000000100947 */ /* 0x000fec0001800000 */
[----:B------:R-:W-:-:S05]  /*17a0*/  FADD R2, R2, R2 ;  /* 0x0000000202027221 */ /* 0x000fca0000000000 */
[----:B------:R-:W-:Y:S01]  /*17b0*/  LOP3.LUT R18, R2, 0x7fffffff, RZ, 0xc0, !PT ;  /* 0x7fffffff02127812 */ /* 0x000fe200078ec0ff */
[----:B------:R-:W-:Y:S06]  /*17c0*/  BRA `(.L_x_15) ;  /* 0x0000000000047947 */ /* 0x000fec0003800000 */
.L_x_16:
[----:B------:R-:W-:-:S07]  /*17d0*/  FADD R18, R2, 2 ;  /* 0x4000000002127421 */ /* 0x000fce0000000000 */
.L_x_15:
[----:B-1----:R-:W-:Y:S05]  /*17e0*/  BSYNC.RECONVERGENT B1 ;  /* 0x0000000000017941 */ /* 0x002fea0003800200 */
.L_x_14:
[----:B-----5:R-:W-:Y:S01]  /*17f0*/  FADD R0, -R11, R0 ;  /* 0x000000000b007221 */ /* 0x020fe20000000100 */
[----:B------:R-:W-:Y:S01]  /*1800*/  BSSY.RECONVERGENT B1, `(.L_x_17) ;  /* 0x0000047000017945 */ /* 0x000fe20003800200 */
[----:B------:R-:W-:-:S03]  /*1810*/  MOV R17, 0x3f800000 ;  /* 0x3f80000000117802 */ /* 0x000fc60000000f00 */
[----:B------:R-:W-:-:S13]  /*1820*/  FSETP.NEU.AND P0, PT, R0, 1, PT ;  /* 0x3f8000000000780b */ /* 0x000fda0003f0d000 */
[----:B------:R-:W-:Y:S05]  /*1830*/  @!P0 BRA `(.L_x_18) ;  /* 0x00000004000c8947 */ /* 0x000fea0003800000 */
[----:B------:R-:W-:-:S13]  /*1840*/  FSETP.NAN.AND P0, PT, |R0|, |R0|, PT ;  /* 0x400000000000720b */ /* 0x000fda0003f08200 */
[----:B------:R-:W-:Y:S05]  /*1850*/  @P0 BRA `(.L_x_19) ;  /* 0x0000000400000947 */ /* 0x000fea0003800000 */
[C---:B------:R-:W-:Y:S01]  /*1860*/  FMUL R17, |R0|.reuse, 16777216 ;  /* 0x4b80000000117820 */ /* 0x040fe20000400200 */
[C---:B------:R-:W-:Y:S01]  /*1870*/  FSETP.GEU.AND P0, PT, |R0|.reuse, 1.175494350822287508e-38, PT ;  /* 0x008000000000780b */ /* 0x040fe20003f0e200 */
[----:B------:R-:W-:Y:S01]  /*1880*/  HFMA2 R24, -RZ, RZ, 0.771484375, 0.21533203125 ;  /* 0x3a2c32e4ff187431 */ /* 0x000fe200000001ff */
[----:B------:R-:W-:Y:S02]  /*1890*/  FSETP.NEU.AND P3, PT, R0, RZ, PT ;  /* 0x000000ff0000720b */ /* 0x000fe40003f6d000 */
[----:B------:R-:W-:Y:S02]  /*18a0*/  FSEL R17, R17, |R0|, !P0 ;  /* 0x4000000011117208 */ /* 0x000fe40004000000 */
[----:B------:R-:W-:Y:S02]  /*18b0*/  FSEL R19, RZ, -24, P0 ;  /* 0xc1c00000ff137808 */ /* 0x000fe40000000000 */
[----:B------:R-:W-:-:S04]  /*18c0*/  IADD3 R2, PT, PT, R17, -0x3f3504f3, RZ ;  /* 0xc0cafb0d11027810 */ /* 0x000fc80007ffe0ff */
[----:B------:R-:W-:-:S04]  /*18d0*/  LOP3.LUT R16, R2, 0xff800000, RZ, 0xc0, !PT ;  /* 0xff80000002107812 */ /* 0x000fc800078ec0ff */
[-C--:B------:R-:W-:Y:S02]  /*18e0*/  IADD3 R17, PT, PT, R17, -R16.reuse, RZ ;  /* 0x8000001011117210 */ /* 0x080fe40007ffe0ff */
[----:B------:R-:W-:-:S03]  /*18f0*/  I2FP.F32.S32 R16, R16 ;  /* 0x0000001000107245 */ /* 0x000fc60000201400 */
[C---:B------:R-:W-:Y:S01]  /*1900*/  FADD R2, R17.reuse, 1 ;  /* 0x3f80000011027421 */ /* 0x040fe20000000000 */
[----:B------:R-:W-:Y:S01]  /*1910*/  FADD R20, R17, -1 ;  /* 0xbf80000011147421 */ /* 0x000fe20000000000 */
[----:B------:R-:W-:-:S03]  /*1920*/  FFMA R22, R16, 1.1920928955078125e-07, R19 ;  /* 0x3400000010167823 */ /* 0x000fc60000000013 */
[----:B------:R-:W-:Y:S01]  /*1930*/  FADD R17, R20, R20 ;  /* 0x0000001414117221 */ /* 0x000fe20000000000 */
[----:B------:R-:W0:Y:S03]  /*1940*/  MUFU.RCP R2, R2 ;  /* 0x0000000200027308 */ /* 0x000e260000001000 */
[----:B0-----:R-:W-:-:S04]  /*1950*/  FMUL R17, R2, R17 ;  /* 0x0000001102117220 */ /* 0x001fc80000400000 */
[----:B------:R-:W-:Y:S01]  /*1960*/  FADD R23, R20, -R17 ;  /* 0x8000001114177221 */ /* 0x000fe20000000000 */
[CC--:B------:R-:W-:Y:S01]  /*1970*/  FMUL R19, R17.reuse, R17.reuse ;  /* 0x0000001111137220 */ /* 0x0c0fe20000400000 */
[----:B------:R-:W-:Y:S02]  /*1980*/  FFMA R16, R17, 1.4426950216293334961, R22 ;  /* 0x3fb8aa3b11107823 */ /* 0x000fe40000000016 */
[----:B------:R-:W-:Y:S01]  /*1990*/  FADD R23, R23, R23 ;  /* 0x0000001717177221 */ /* 0x000fe20000000000 */
[C---:B------:R-:W-:Y:S01]  /*19a0*/  FFMA R24, R19.reuse, R24, 0.0032181653659790754318 ;  /* 0x3b52e7db13187423 */ /* 0x040fe20000000018 */
        /* <DEDUP_REMOVED lines=20> */
[----:B------:R-:W-:Y:S01]  /*1af0*/  FFMA R19, R16, 2, R19 ;  /* 0x4000000010137823 */ /* 0x000fe20000000013 */
[C---:B------:R-:W-:Y:S01]  /*1b00*/  FSETP.GEU.AND P2, PT, R2.reuse, RZ, PT ;  /* 0x000000ff0200720b */ /* 0x040fe20003f4e000 */
[----:B------:R-:W1:Y:S01]  /*1b10*/  F2I.NTZ R20, R2 ;  /* 0x0000000200147305 */ /* 0x000e620000203100 */
[----:B0-----:R-:W-:Y:S01]  /*1b20*/  FADD R16, R2, -R17 ;  /* 0x8000001102107221 */ /* 0x001fe20000000000 */
[----:B------:R-:W-:-:S03]  /*1b30*/  FSETP.GT.AND P0, PT, R17, RZ, PT ;  /* 0x000000ff1100720b */ /* 0x000fc60003f04000 */
[----:B------:R-:W-:Y:S01]  /*1b40*/  FADD R16, R16, R19 ;  /* 0x0000001310107221 */ /* 0x000fe20000000000 */
[----:B------:R-:W-:Y:S02]  /*1b50*/  SEL R17, RZ, 0x83000000, P0 ;  /* 0x83000000ff117807 */ /* 0x000fe40000000000 */
[----:B------:R-:W-:Y:S01]  /*1b60*/  FSETP.NEU.AND P0, PT, |R0|, +INF , PT ;  /* 0x7f8000000000780b */ /* 0x000fe20003f0d200 */
[----:B------:R-:W-:Y:S01]  /*1b70*/  FFMA R19, R16, R23, 0.0013391353422775864601 ;  /* 0x3aaf85ed10137423 */ /* 0x000fe20000000017 */
[----:B-1----:R-:W-:-:S03]  /*1b80*/  LEA R20, R20, -R17, 0x17 ;  /* 0x8000001114147211 */ /* 0x002fc600078eb8ff */
[----:B------:R-:W-:-:S04]  /*1b90*/  FFMA R19, R16, R19, 0.0096188392490148544312 ;  /* 0x3c1d985610137423 */ /* 0x000fc80000000013 */
[----:B------:R-:W-:-:S04]  /*1ba0*/  FFMA R19, R16, R19, 0.055503588169813156128 ;  /* 0x3d6357bb10137423 */ /* 0x000fc80000000013 */
[----:B------:R-:W-:-:S04]  /*1bb0*/  FFMA R19, R16, R19, 0.24022644758224487305 ;  /* 0x3e75fdec10137423 */ /* 0x000fc80000000013 */
[C---:B------:R-:W-:Y:S01]  /*1bc0*/  FFMA R23, R16.reuse, R19, 0.69314718246459960938 ;  /* 0x3f31721810177423 */ /* 0x040fe20000000013 */
[----:B------:R-:W-:Y:S02]  /*1bd0*/  IADD3 R19, PT, PT, R17, 0x7f000000, RZ ;  /* 0x7f00000011137810 */ /* 0x000fe40007ffe0ff */
[----:B------:R-:W-:Y:S01]  /*1be0*/  FSEL R17, RZ, +INF , !P2 ;  /* 0x7f800000ff117808 */ /* 0x000fe20005000000 */
[----:B------:R-:W-:-:S04]  /*1bf0*/  FFMA R16, R16, R23, 1 ;  /* 0x3f80000010107423 */ /* 0x000fc80000000017 */
[----:B------:R-:W-:-:S04]  /*1c00*/  FMUL R19, R19, R16 ;  /* 0x0000001013137220 */ /* 0x000fc80000400000 */
[----:B------:R-:W-:Y:S01]  /*1c10*/  @!P1 FMUL R17, R20, R19 ;  /* 0x0000001314119220 */ /* 0x000fe20000400000 */
[----:B------:R-:W-:Y:S06]  /*1c20*/  @P0 BRA P3, `(.L_x_18) ;  /* 0x0000000000100947 */ /* 0x000fec0001800000 */
[----:B------:R-:W-:-:S05]  /*1c30*/  FADD R0, R0, R0 ;  /* 0x0000000000007221 */ /* 0x000fca0000000000 */
[----:B------:R-:W-:Y:S01]  /*1c40*/  LOP3.LUT R17, R0, 0x7fffffff, RZ, 0xc0, !PT ;  /* 0x7fffffff00117812 */ /* 0x000fe200078ec0ff */
[----:B------:R-:W-:Y:S06]  /*1c50*/  BRA `(.L_x_18) ;  /* 0x0000000000047947 */ /* 0x000fec0003800000 */
.L_x_19:
[----:B------:R-:W-:-:S07]  /*1c60*/  FADD R17, R0, 2 ;  /* 0x4000000000117421 */ /* 0x000fce0000000000 */
.L_x_18:
[----:B------:R-:W-:Y:S05]  /*1c70*/  BSYNC.RECONVERGENT B1 ;  /* 0x0000000000017941 */ /* 0x000fea0003800200 */
.L_x_17:
[----:B------:R-:W-:Y:S01]  /*1c80*/  FADD R3, -R6, R3 ;  /* 0x0000000306037221 */ /* 0x000fe20000000100 */
[----:B------:R-:W-:Y:S01]  /*1c90*/  FADD R18, R17, R18 ;  /* 0x0000001211127221 */ /* 0x000fe20000000000 */
[----:B------:R-:W-:Y:S01]  /*1ca0*/  BSSY.RECONVERGENT B1, `(.L_x_20) ;  /* 0x0000047000017945 */ /* 0x000fe20003800200 */
[----:B------:R-:W-:Y:S02]  /*1cb0*/  HFMA2 R17, -RZ, RZ, 1.875, 0 ;  /* 0x3f800000ff117431 */ /* 0x000fe400000001ff */
[----:B------:R-:W-:-:S13]  /*1cc0*/  FSETP.NEU.AND P0, PT, R3, 1, PT ;  /* 0x3f8000000300780b */ /* 0x000fda0003f0d000 */
[----:B------:R-:W-:Y:S05]  /*1cd0*/  @!P0 BRA `(.L_x_21) ;  /* 0x00000004000c8947 */ /* 0x000fea0003800000 */
[----:B------:R-:W-:-:S13]  /*1ce0*/  FSETP.NAN.AND P0, PT, |R3|, |R3|, PT ;  /* 0x400000030300720b */ /* 0x000fda0003f08200 */
[----:B------:R-:W-:Y:S05]  /*1cf0*/  @P0 BRA `(.L_x_22) ;  /* 0x0000000400000947 */ /* 0x000fea0003800000 */
[C---:B------:R-:W-:Y:S01]  /*1d00*/  FMUL R0, |R3|.reuse, 16777216 ;  /* 0x4b80000003007820 */ /* 0x040fe20000400200 */
[C---:B------:R-:W-:Y:S02]  /*1d10*/  FSETP.GEU.AND P0, PT, |R3|.reuse, 1.175494350822287508e-38, PT ;  /* 0x008000000300780b */ /* 0x040fe40003f0e200 */
[----:B------:R-:W-:Y:S02]  /*1d20*/  MOV R22, 0x3a2c32e4 ;  /* 0x3a2c32e400167802 */ /* 0x000fe40000000f00 */
[----:B------:R-:W-:Y:S02]  /*1d30*/  FSEL R0, R0, |R3|, !P0 ;  /* 0x4000000300007208 */ /* 0x000fe40004000000 */
[----:B------:R-:W-:Y:S02]  /*1d40*/  FSETP.NEU.AND P3, PT, R3, RZ, PT ;  /* 0x000000ff0300720b */ /* 0x000fe40003f6d000 */
[----:B------:R-:W-:-:S04]  /*1d50*/  IADD3 R2, PT, PT, R0, -0x3f3504f3, RZ ;  /* 0xc0cafb0d00027810 */ /* 0x000fc80007ffe0ff */
[----:B------:R-:W-:Y:S02]  /*1d60*/  LOP3.LUT R17, R2, 0xff800000, RZ, 0xc0, !PT ;  /* 0xff80000002117812 */ /* 0x000fe400078ec0ff */
[----:B------:R-:W-:Y:S02]  /*1d70*/  FSEL R2, RZ, -24, P0 ;  /* 0xc1c00000ff027808 */ /* 0x000fe40000000000 */
[-C--:B------:R-:W-:Y:S02]  /*1d80*/  IADD3 R19, PT, PT, R0, -R17.reuse, RZ ;  /* 0x8000001100137210 */ /* 0x080fe40007ffe0ff */
[----:B------:R-:W-:-:S03]  /*1d90*/  I2FP.F32.S32 R17, R17 ;  /* 0x0000001100117245 */ /* 0x000fc60000201400 */
[C---:B------:R-:W-:Y:S01]  /*1da0*/  FADD R0, R19.reuse, 1 ;  /* 0x3f80000013007421 */ /* 0x040fe20000000000 */
[----:B------:R-:W-:-:S04]  /*1db0*/  FADD R19, R19, -1 ;  /* 0xbf80000013137421 */ /* 0x000fc80000000000 */
[----:B------:R-:W-:Y:S01]  /*1dc0*/  FADD R23, R19, R19 ;  /* 0x0000001313177221 */ /* 0x000fe20000000000 */
[----:B------:R-:W0:Y:S03]  /*1dd0*/  MUFU.RCP R0, R0 ;  /* 0x0000000000007308 */ /* 0x000e260000001000 */
[----:B0-----:R-:W-:Y:S01]  /*1de0*/  FMUL R16, R0, R23 ;  /* 0x0000001700107220 */ /* 0x001fe20000400000 */
[----:B------:R-:W-:-:S03]  /*1df0*/  FFMA R23, R17, 1.1920928955078125e-07, R2 ;  /* 0x3400000011177823 */ /* 0x000fc60000000002 */
        /* <DEDUP_REMOVED lines=23> */
[----:B------:R-:W-:Y:S01]  /*1f70*/  HFMA2 R19, -RZ, RZ, 0.64013671875, -15.109375 ;  /* 0x391fcb8eff137431 */ /* 0x000fe200000001ff */
[----:B------:R-:W-:Y:S02]  /*1f80*/  FSETP.GT.AND P1, PT, |R0|, 152, PT ;  /* 0x431800000000780b */ /* 0x000fe40003f24200 */
[----:B------:R-:W-:Y:S01]  /*1f90*/  FFMA R23, R2, 2, R23 ;  /* 0x4000000002177823 */ /* 0x000fe20000000017 */
[C---:B------:R-:W-:Y:S01]  /*1fa0*/  FSETP.GEU.AND P2, PT, R0.reuse, RZ, PT ;  /* 0x000000ff0000720b */ /* 0x040fe20003f4e000 */
[----:B0-----:R-:W-:Y:S01]  /*1fb0*/  FADD R2, R0, -R17 ;  /* 0x8000001100027221 */ /* 0x001fe20000000000 */
[----:B------:R-:W-:Y:S02]  /*1fc0*/  FSETP.GT.AND P0, PT, R17, RZ, PT ;  /* 0x000000ff1100720b */ /* 0x000fe40003f04000 */
[----:B------:R-:W-:Y:S01]  /*1fd0*/  FSEL R17, RZ, +INF , !P2 ;  /* 0x7f800000ff117808 */ /* 0x000fe20005000000 */
[----:B------:R-:W-:Y:S01]  /*1fe0*/  FADD R2, R2, R23 ;  /* 0x0000001702027221 */ /* 0x000fe20000000000 */
[----:B------:R-:W-:-:S02]  /*1ff0*/  SEL R16, RZ, 0x83000000, P0 ;  /* 0x83000000ff107807 */ /* 0x000fc40000000000 */
[----:B------:R-:W-:Y:S01]  /*2000*/  FSETP.NEU.AND P0, PT, |R3|, +INF , PT ;  /* 0x7f8000000300780b */ /* 0x000fe20003f0d200 */
[C---:B------:R-:W-:Y:S02]  /*2010*/  FFMA R23, R2.reuse, R19, 0.0013391353422775864601 ;  /* 0x3aaf85ed02177423 */ /* 0x040fe40000000013 */
[----:B------:R-:W0:Y:S02]  /*2020*/  F2I.NTZ R19, R0 ;  /* 0x0000000000137305 */ /* 0x000e240000203100 */
[----:B------:R-:W-:-:S04]  /*2030*/  FFMA R23, R2, R23, 0.0096188392490148544312 ;  /* 0x3c1d985602177423 */ /* 0x000fc80000000017 */
[----:B------:R-:W-:-:S04]  /*2040*/  FFMA R23, R2, R23, 0.055503588169813156128 ;  /* 0x3d6357bb02177423 */ /* 0x000fc80000000017 */
[----:B------:R-:W-:-:S04]  /*2050*/  FFMA R23, R2, R23, 0.24022644758224487305 ;  /* 0x3e75fdec02177423 */ /* 0x000fc80000000017 */
[----:B------:R-:W-:Y:S01]  /*2060*/  FFMA R23, R2, R23, 0.69314718246459960938 ;  /* 0x3f31721802177423 */ /* 0x000fe20000000017 */
[----:B0-----:R-:W-:Y:S02]  /*2070*/  LEA R19, R19, -R16, 0x17 ;  /* 0x8000001013137211 */ /* 0x001fe400078eb8ff */
[----:B------:R-:W-:Y:S01]  /*2080*/  IADD3 R16, PT, PT, R16, 0x7f000000, RZ ;  /* 0x7f00000010107810 */ /* 0x000fe20007ffe0ff */
[----:B------:R-:W-:-:S04]  /*2090*/  FFMA R23, R2, R23, 1 ;  /* 0x3f80000002177423 */ /* 0x000fc80000000017 */
[----:B------:R-:W-:-:S04]  /*20a0*/  FMUL R16, R16, R23 ;  /* 0x0000001710107220 */ /* 0x000fc80000400000 */
[----:B------:R-:W-:Y:S01]  /*20b0*/  @!P1 FMUL R17, R19, R16 ;  /* 0x0000001013119220 */ /* 0x000fe20000400000 */
[----:B------:R-:W-:Y:S06]  /*20c0*/  @P0 BRA P3, `(.L_x_21) ;  /* 0x0000000000100947 */ /* 0x000fec0001800000 */
[----:B------:R-:W-:-:S05]  /*20d0*/  FADD R3, R3, R3 ;  /* 0x0000000303037221 */ /* 0x000fca0000000000 */
[----:B------:R-:W-:Y:S01]  /*20e0*/  LOP3.LUT R17, R3, 0x7fffffff, RZ, 0xc0, !PT ;  /* 0x7fffffff03117812 */ /* 0x000fe200078ec0ff */
[----:B------:R-:W-:Y:S06]  /*20f0*/  BRA `(.L_x_21) ;  /* 0x0000000000047947 */ /* 0x000fec0003800000 */
.L_x_22:
[----:B------:R-:W-:-:S07]  /*2100*/  FADD R17, R3, 2 ;  /* 0x4000000003117421 */ /* 0x000fce0000000000 */
.L_x_21:
[----:B------:R-:W-:Y:S05]  /*2110*/  BSYNC.RECONVERGENT B1 ;  /* 0x0000000000017941 */ /* 0x000fea0003800200 */
.L_x_20:
        /* <DEDUP_REMOVED lines=9> */
.L_x_24:
[----:B------:R-:W-:Y:S01]  /*21b0*/  FMUL.FTZ R17, R0, R3 ;  /* 0x0000000300117220 */ /* 0x000fe20000410000 */
[----:B------:R-:W-:-:S03]  /*21c0*/  FMUL.FTZ R2, R3, 0.5 ;  /* 0x3f00000003027820 */ /* 0x000fc60000410000 */
[----:B------:R-:W-:-:S04]  /*21d0*/  FFMA R0, -R17, R17, R0 ;  /* 0x0000001111007223 */ /* 0x000fc80000000100 */
[----:B------:R-:W-:-:S07]  /*21e0*/  FFMA R17, R0, R2, R17 ;  /* 0x0000000200117223 */ /* 0x000fce0000000011 */
.L_x_25:
[----:B------:R-:W-:Y:S05]  /*21f0*/  BSYNC.RECONVERGENT B1 ;  /* 0x0000000000017941 */ /* 0x000fea0003800200 */
.L_x_23:
[----:B------:R-:W-:Y:S02]  /*2200*/  FSETP.GEU.AND P0, PT, R17, UR10, PT ;  /* 0x0000000a11007c0b */ /* 0x000fe4000bf0e000 */
[----:B------:R-:W-:-:S11]  /*2210*/  IADD3 R0, PT, PT, R7, 0x1, RZ ;  /* 0x0000000107007810 */ /* 0x000fd60007ffe0ff */
[----:B------:R-:W-:-:S04]  /*2220*/  @P0 IADD3 R0, PT, PT, R7, RZ, RZ ;  /* 0x000000ff07000210 */ /* 0x000fc80007ffe0ff */
[----:B------:R-:W-:-:S07]  /*2230*/  MOV R7, R0 ;  /* 0x0000000000077202 */ /* 0x000fce0000000f00 */
.L_x_13:
[----:B-1----:R-:W-:Y:S05]  /*2240*/  BSYNC.RECONVERGENT B0 ;  /* 0x0000000000007941 */ /* 0x002fea0003800200 */
.L_x_12:
[----:B------:R-:W-:Y:S02]  /*2250*/  IADD3 R15, PT, PT, R15, 0x4, RZ ;  /* 0x000000040f0f7810 */ /* 0x000fe40007ffe0ff */
[----:B------:R-:W-:Y:S01]  /*2260*/  IADD3 R21, PT, PT, R21, 0x1, RZ ;  /* 0x0000000115157810 */ /* 0x000fe20007ffe0ff */
[----:B------:R-:W-:Y:S06]  /*2270*/  BRA.U UP0, `(.L_x_26) ;  /* 0xffffffed00f07547 */ /* 0x000fec000b83ffff */
[----:B0-----:R-:W0:Y:S01]  /*2280*/  LDC.64 R4, c[0x0][0x380] ;  /* 0x0000e000ff047b82 */ /* 0x001e220000000a00 */
[----:B------:R-:W-:Y:S01]  /*2290*/  IADD3 R0, PT, PT, R9, 0x2, RZ ;  /* 0x0000000209007810 */ /* 0x000fe20007ffe0ff */
[----:B-1----:R-:W1:Y:S01]  /*22a0*/  LDCU UR10, c[0x0][0x3a0] ;  /* 0x00007400ff0a77ac */ /* 0x002e620008000800 */
[----:B------:R-:W-:-:S03]  /*22b0*/  MOV R21, R8 ;  /* 0x0000000800157202 */ /* 0x000fc60000000f00 */
[----:B------:R-:W-:Y:S01]  /*22c0*/  IMAD R0, R10, R0, R13 ;  /* 0x000000000a007224 */ /* 0x000fe200078e020d */
[----:B------:R-:W2:Y:S04]  /*22d0*/  LDCU UR9, c[0x0][0x3a4] ;  /* 0x00007480ff0977ac */ /* 0x000ea80008000800 */
[----:B------:R-:W-:Y:S01]  /*22e0*/  IADD3 R15, PT, PT, R0, -0xc, RZ ;  /* 0xfffffff4000f7810 */ /* 0x000fe20007ffe0ff */
[----:B------:R-:W-:-:S06]  /*22f0*/  UMOV UR5, 0xfffffffd ;  /* 0xfffffffd00057882 */ /* 0x000fcc0000000000 */
.L_x_41:
[----:B------:R-:W3:Y:S01]  /*2300*/  LDC R3, c[0x0][0x3a8] ;  /* 0x0000ea00ff037b82 */ /* 0x000ee20000000800 */
[----:B------:R-:W-:Y:S01]  /*2310*/  UIADD3 UR8, UPT, UPT, UR4, -0x1, URZ ;  /* 0xffffffff04087890 */ /* 0x000fe2000fffe0ff */
[----:B------:R-:W-:Y:S01]  /*2320*/  IADD3 R0, PT, PT, R21, -0x3, RZ ;  /* 0xfffffffd15007810 */ /* 0x000fe20007ffe0ff */
[----:B------:R-:W-:-:S04]  /*2330*/  UIADD3 UR5, UPT, UPT, UR5, 0x1, URZ ;  /* 0x0000000105057890 */ /* 0x000fc8000fffe0ff */
[----:B------:R-:W-:Y:S01]  /*2340*/  LOP3.LUT R2, R0, UR8, RZ, 0xfc, !PT ;  /* 0x0000000800027c12 */ /* 0x000fe2000f8efcff */
[----:B------:R-:W-:-:S03]  /*2350*/  UISETP.NE.AND UP0, UPT, UR5, 0x4, UPT ;  /* 0x000000040500788c */ /* 0x000fc6000bf05270 */
[----:B------:R-:W-:-:S04]  /*2360*/  ISETP.GE.AND P0, PT, R2, RZ, PT ;  /* 0x000000ff0200720c */ /* 0x000fc80003f06270 */
[----:B---3--:R-:W-:-:S04]  /*2370*/  ISETP.LT.OR P0, PT, R3, UR4, !P0 ;  /* 0x0000000403007c0c */ /* 0x008fc8000c701670 */
[----:B--2---:R-:W-:-:S13]  /*2380*/  ISETP.GE.OR P0, PT, R0, UR9, P0 ;  /* 0x0000000900007c0c */ /* 0x004fda0008706670 */
        /* <DEDUP_REMOVED lines=80> */
.L_x_31:
[----:B------:R-:W-:-:S07]  /*2890*/  FADD R18, R2, 2 ;  /* 0x4000000002127421 */ /* 0x000fce0000000000 */
.L_x_30:
[----:B-1----:R-:W-:Y:S05]  /*28a0*/  BSYNC.RECONVERGENT B1 ;  /* 0x0000000000017941 */ /* 0x002fea0003800200 */
.L_x_29:
        /* <DEDUP_REMOVED lines=71> */
.L_x_34:
[----:B------:R-:W-:-:S07]  /*2d20*/  FADD R17, R0, 2 ;  /* 0x4000000000117421 */ /* 0x000fce0000000000 */
.L_x_33:
[----:B------:R-:W-:Y:S05]  /*2d30*/  BSYNC.RECONVERGENT B1 ;  /* 0x0000000000017941 */ /* 0x000fea0003800200 */
.L_x_32:
        /* <DEDUP_REMOVED lines=72> */
.L_x_37:
[----:B------:R-:W-:-:S07]  /*31c0*/  FADD R17, R3, 2 ;  /* 0x4000000003117421 */ /* 0x000fce0000000000 */
.L_x_36:
[----:B------:R-:W-:Y:S05]  /*31d0*/  BSYNC.RECONVERGENT B1 ;  /* 0x0000000000017941 */ /* 0x000fea0003800200 */
.L_x_35:
        /* <DEDUP_REMOVED lines=9> */
.L_x_39:
[----:B------:R-:W-:Y:S01]  /*3270*/  FMUL.FTZ R17, R0, R3 ;  /* 0x0000000300117220 */ /* 0x000fe20000410000 */
[----:B------:R-:W-:-:S03]  /*3280*/  FMUL.FTZ R2, R3, 0.5 ;  /* 0x3f00000003027820 */ /* 0x000fc60000410000 */
[----:B------:R-:W-:-:S04]  /*3290*/  FFMA R0, -R17, R17, R0 ;  /* 0x0000001111007223 */ /* 0x000fc80000000100 */
[----:B------:R-:W-:-:S07]  /*32a0*/  FFMA R17, R0, R2, R17 ;  /* 0x0000000200117223 */ /* 0x000fce0000000011 */
.L_x_40:
[----:B------:R-:W-:Y:S05]  /*32b0*/  BSYNC.RECONVERGENT B1 ;  /* 0x0000000000017941 */ /* 0x000fea0003800200 */
.L_x_38:
[----:B------:R-:W-:Y:S02]  /*32c0*/  FSETP.GEU.AND P0, PT, R17, UR10, PT ;  /* 0x0000000a11007c0b */ /* 0x000fe4000bf0e000 */
[----:B------:R-:W-:-:S11]  /*32d0*/  IADD3 R0, PT, PT, R7, 0x1, RZ ;  /* 0x0000000107007810 */ /* 0x000fd60007ffe0ff */
[----:B------:R-:W-:-:S04]  /*32e0*/  @P0 IADD3 R0, PT, PT, R7, RZ, RZ ;  /* 0x000000ff07000210 */ /* 0x000fc80007ffe0ff */
[----:B------:R-:W-:-:S07]  /*32f0*/  MOV R7, R0 ;  /* 0x0000000000077202 */ /* 0x000fce0000000f00 */
.L_x_28:
[----:B-1----:R-:W-:Y:S05]  /*3300*/  BSYNC.RECONVERGENT B0 ;  /* 0x0000000000007941 */ /* 0x002fea0003800200 */
.L_x_27:
[----:B------:R-:W-:Y:S02]  /*3310*/  IADD3 R15, PT, PT, R15, 0x4, RZ ;  /* 0x000000040f0f7810 */ /* 0x000fe40007ffe0ff */
[----:B------:R-:W-:Y:S01]  /*3320*/  IADD3 R21, PT, PT, R21, 0x1, RZ ;  /* 0x0000000115157810 */ /* 0x000fe20007ffe0ff */
[----:B------:R-:W-:Y:S06]  /*3330*/  BRA.U UP0, `(.L_x_41) ;  /* 0xffffffed00f07547 */ /* 0x000fec000b83ffff */
[----:B------:R-:W2:Y:S01]  /*3340*/  LDC R15, c[0x0][0x3a8] ;  /* 0x0000ea00ff0f7b82 */ /* 0x000ea20000000800 */
[----:B0-----:R-:W-:Y:S01]  /*3350*/  MOV R5, R8 ;  /* 0x0000000800057202 */ /* 0x001fe20000000f00 */
[----:B------:R-:W0:Y:S01]  /*3360*/  LDCU UR9, c[0x0][0x3a0] ;  /* 0x00007400ff0977ac */ /* 0x000e220008000800 */
[----:B------:R-:W3:Y:S01]  /*3370*/  LDCU UR8, c[0x0][0x3a4] ;  /* 0x00007480ff0877ac */ /* 0x000ee20008000800 */
[----:B------:R-:W-:Y:S01]  /*3380*/  UMOV UR5, 0xfffffffd ;  /* 0xfffffffd00057882 */ /* 0x000fe20000000000 */
[----:B--2---:R-:W-:-:S04]  /*3390*/  IMAD R15, R14, R15, UR4 ;  /* 0x000000040e0f7e24 */ /* 0x004fc8000f8e020f */
[----:B------:R-:W-:-:S05]  /*33a0*/  IMAD R15, R10, R15, R13 ;  /* 0x0000000f0a0f7224 */ /* 0x000fca00078e020d */
[----:B0--3--:R-:W-:-:S07]  /*33b0*/  IADD3 R4, PT, PT, R15, -0xc, RZ ;  /* 0xfffffff40f047810 */ /* 0x009fce0007ffe0ff */
.L_x_56:
[----:B------:R-:W0:Y:S01]  /*33c0*/  LDC R2, c[0x0][0x3a8] ;  /* 0x0000ea00ff027b82 */ /* 0x000e220000000800 */
[----:B------:R-:W-:Y:S01]  /*33d0*/  IADD3 R0, PT, PT, R5, -0x3, RZ ;  /* 0xfffffffd05007810 */ /* 0x000fe20007ffe0ff */
[----:B------:R-:W-:-:S03]  /*33e0*/  UIADD3 UR5, UPT, UPT, UR5, 0x1, URZ ;  /* 0x0000000105057890 */ /* 0x000fc6000fffe0ff */
[----:B------:R-:W-:Y:S01]  /*33f0*/  ISETP.GE.AND P0, PT, R0, UR8, PT ;  /* 0x0000000800007c0c */ /* 0x000fe2000bf06270 */
[----:B------:R-:W-:-:S03]  /*3400*/  UISETP.NE.AND UP0, UPT, UR5, 0x4, UPT ;  /* 0x000000040500788c */ /* 0x000fc6000bf05270 */
[----:B0-----:R-:W-:-:S04]  /*3410*/  ISETP.LE.OR P0, PT, R2, UR4, P0 ;  /* 0x0000000402007c0c */ /* 0x001fc80008703670 */
[----:B------:R-:W-:-:S13]  /*3420*/  ISETP.LT.OR P0, PT, R0, RZ, P0 ;  /* 0x000000ff0000720c */ /* 0x000fda0000701670 */
[----:B------:R-:W-:Y:S05]  /*3430*/  @P0 BRA `(.L_x_42) ;  /* 0x0000000c00e00947 */ /* 0x000fea0003800000 */
[----:B------:R-:W0:Y:S02]  /*3440*/  LDC.64 R16, c[0x0][0x380] ;  /* 0x0000e000ff107b82 */ /* 0x000e240000000a00 */
        /* <DEDUP_REMOVED lines=79> */
.L_x_46:
[----:B------:R-:W-:-:S07]  /*3940*/  FADD R18, R2, 2 ;  /* 0x4000000002127421 */ /* 0x000fce0000000000 */
.L_x_45:
[----:B-1----:R-:W-:Y:S05]  /*3950*/  BSYNC.RECONVERGENT B1 ;  /* 0x0000000000017941 */ /* 0x002fea0003800200 */
.L_x_44:
        /* <DEDUP_REMOVED lines=71> */
.L_x_49:
[----:B------:R-:W-:-:S07]  /*3dd0*/  FADD R17, R0, 2 ;  /* 0x4000000000117421 */ /* 0x000fce0000000000 */
.L_x_48:
[----:B------:R-:W-:Y:S05]  /*3de0*/  BSYNC.RECONVERGENT B1 ;  /* 0x0000000000017941 */ /* 0x000fea0003800200 */
.L_x_47:
        /* <DEDUP_REMOVED lines=14> */
[----:B------:R-:W-:-:S04]  /*3ed0*/  LOP3.LUT R17, R2, 0xff800000, RZ, 0xc0, !PT ;  /* 0xff80000002117812 */ /* 0x000fc800078ec0ff */
[-C--:B------:R-:W-:Y:S02]  /*3ee0*/  IADD3 R2, PT, PT, R0, -R17.reuse, RZ ;  /* 0x8000001100027210 */ /* 0x080fe40007ffe0ff */
[----:B------:R-:W-:-:S03]  /*3ef0*/  I2FP.F32.S32 R17, R17 ;  /* 0x0000001100117245 */ /* 0x000fc60000201400 */
[C---:B------:R-:W-:Y:S01]  /*3f00*/  FADD R0, R2.reuse, 1 ;  /* 0x3f80000002007421 */ /* 0x040fe20000000000 */
[----:B------:R-:W-:Y:S01]  /*3f10*/  FADD R21, R2, -1 ;  /* 0xbf80000002157421 */ /* 0x000fe20000000000 */
[----:B------:R-:W-:-:S03]  /*3f20*/  FSEL R2, RZ, -24, P0 ;  /* 0xc1c00000ff027808 */ /* 0x000fc60000000000 */
        /* <DEDUP_REMOVED lines=52> */
.L_x_52:
[----:B------:R-:W-:-:S07]  /*4270*/  FADD R17, R3, 2 ;  /* 0x4000000003117421 */ /* 0x000fce0000000000 */
.L_x_51:
[----:B------:R-:W-:Y:S05]  /*4280*/  BSYNC.RECONVERGENT B1 ;  /* 0x0000000000017941 */ /* 0x000fea0003800200 */
.L_x_50:
        /* <DEDUP_REMOVED lines=9> */
.L_x_54:
[----:B------:R-:W-:Y:S01]  /*4320*/  FMUL.FTZ R17, R0, R3 ;  /* 0x0000000300117220 */ /* 0x000fe20000410000 */
[----:B------:R-:W-:-:S03]  /*4330*/  FMUL.FTZ R2, R3, 0.5 ;  /* 0x3f00000003027820 */ /* 0x000fc60000410000 */
[----:B------:R-:W-:-:S04]  /*4340*/  FFMA R0, -R17, R17, R0 ;  /* 0x0000001111007223 */ /* 0x000fc80000000100 */
[----:B------:R-:W-:-:S07]  /*4350*/  FFMA R17, R0, R2, R17 ;  /* 0x0000000200117223 */ /* 0x000fce0000000011 */
.L_x_55:
[----:B------:R-:W-:Y:S05]  /*4360*/  BSYNC.RECONVERGENT B1 ;  /* 0x0000000000017941 */ /* 0x000fea0003800200 */
.L_x_53:
[----:B------:R-:W-:Y:S02]  /*4370*/  FSETP.GEU.AND P0, PT, R17, UR9, PT ;  /* 0x0000000911007c0b */ /* 0x000fe4000bf0e000 */
[----:B------:R-:W-:-:S11]  /*4380*/  IADD3 R0, PT, PT, R7, 0x1, RZ ;  /* 0x0000000107007810 */ /* 0x000fd60007ffe0ff */
[----:B------:R-:W-:-:S04]  /*4390*/  @P0 IADD3 R0, PT, PT, R7, RZ, RZ ;  /* 0x000000ff07000210 */ /* 0x000fc80007ffe0ff */
[----:B------:R-:W-:-:S07]  /*43a0*/  MOV R7, R0 ;  /* 0x0000000000077202 */ /* 0x000fce0000000f00 */
.L_x_43:
[----:B-1----:R-:W-:Y:S05]  /*43b0*/  BSYNC.RECONVERGENT B0 ;  /* 0x0000000000007941 */ /* 0x002fea0003800200 */
.L_x_42:
[----:B------:R-:W-:Y:S02]  /*43c0*/  IADD3 R5, PT, PT, R5, 0x1, RZ ;  /* 0x0000000105057810 */ /* 0x000fe40007ffe0ff */
[----:B------:R-:W-:Y:S01]  /*43d0*/  IADD3 R4, PT, PT, R4, 0x4, RZ ;  /* 0x0000000404047810 */ /* 0x000fe20007ffe0ff */
[----:B------:R-:W-:Y:S06]  /*43e0*/  BRA.U UP0, `(.L_x_56) ;  /* 0xffffffed00f47547 */ /* 0x000fec000b83ffff */
[----:B------:R-:W-:Y:S01]  /*43f0*/  IADD3 R0, PT, PT, R9, 0x4, RZ ;  /* 0x0000000409007810 */ /* 0x000fe20007ffe0ff */
[----:B-1----:R-:W0:Y:S01]  /*4400*/  LDCU UR10, c[0x0][0x3a0] ;  /* 0x00007400ff0a77ac */ /* 0x002e220008000800 */
[----:B------:R-:W-:-:S03]  /*4410*/  MOV R5, R8 ;  /* 0x0000000800057202 */ /* 0x000fc60000000f00 */
[----:B------:R-:W-:Y:S01]  /*4420*/  IMAD R0, R10, R0, R13 ;  /* 0x000000000a007224 */ /* 0x000fe200078e020d */
[----:B------:R-:W1:Y:S04]  /*4430*/  LDCU UR9, c[0x0][0x3a4] ;  /* 0x00007480ff0977ac */ /* 0x000e680008000800 */
[----:B------:R-:W-:Y:S01]  /*4440*/  IADD3 R4, PT, PT, R0, -0xc, RZ ;  /* 0xfffffff400047810 */ /* 0x000fe20007ffe0ff */
[----:B------:R-:W-:-:S06]  /*4450*/  UMOV UR5, 0xfffffffd ;  /* 0xfffffffd00057882 */ /* 0x000fcc0000000000 */
.L_x_71:
[----:B------:R-:W2:Y:S01]  /*4460*/  LDC R2, c[0x0][0x3a8] ;  /* 0x0000ea00ff027b82 */ /* 0x000ea20000000800 */
[----:B------:R-:W-:Y:S01]  /*4470*/  IADD3 R0, PT, PT, R5, -0x3, RZ ;  /* 0xfffffffd05007810 */ /* 0x000fe20007ffe0ff */
[----:B------:R-:W-:Y:S02]  /*4480*/  UIADD3 UR8, UPT, UPT, UR4, 0x1, URZ ;  /* 0x0000000104087890 */ /* 0x000fe4000fffe0ff */
[----:B------:R-:W-:Y:S01]  /*4490*/  UIADD3 UR5, UPT, UPT, UR5, 0x1, URZ ;  /* 0x0000000105057890 */ /* 0x000fe2000fffe0ff */
[----:B-1----:R-:W-:-:S03]  /*44a0*/  ISETP.GE.AND P0, PT, R0, UR9, PT ;  /* 0x0000000900007c0c */ /* 0x002fc6000bf06270 */
[----:B------:R-:W-:Y:S01]  /*44b0*/  UISETP.NE.AND UP0, UPT, UR5, 0x4, UPT ;  /* 0x000000040500788c */ /* 0x000fe2000bf05270 */
[----:B--2---:R-:W-:-:S04]  /*44c0*/  ISETP.LE.OR P0, PT, R2, UR8, P0 ;  /* 0x0000000802007c0c */ /* 0x004fc80008703670 */
[----:B------:R-:W-:-:S13]  /*44d0*/  ISETP.LT.OR P0, PT, R0, RZ, P0 ;  /* 0x000000ff0000720c */ /* 0x000fda0000701670 */
[----:B------:R-:W-:Y:S05]  /*44e0*/  @P0 BRA `(.L_x_57) ;  /* 0x0000000c00e00947 */ /* 0x000fea0003800000 */
[----:B------:R-:W1:Y:S02]  /*44f0*/  LDC.64 R16, c[0x0][0x380] ;  /* 0x0000e000ff107b82 */ /* 0x000e640000000a00 */
[----:B-1----:R-:W-:-:S05]  /*4500*/  IMAD.WIDE R16, R4, 0x4, R16 ;  /* 0x0000000404107825 */ /* 0x002fca00078e0210 */
        /* <DEDUP_REMOVED lines=11> */
[----:B-1----:R-:W-:Y:S05]  /*45c0*/  @!P0 BRA `(.L_x_60) ;  /* 0x00000004000c8947 */ /* 0x002fea0003800000 */
        /* <DEDUP_REMOVED lines=15> */
[----:B------:R-:W1:Y:S01]  /*46c0*/  MUFU.RCP R16, R16 ;  /* 0x0000001000107308 */ /* 0x000e620000001000 */
[----:B------:R-:W-:Y:S02]  /*46d0*/  FFMA R23, R17, 1.1920928955078125e-07, R20 ;  /* 0x3400000011177823 */ /* 0x000fe40000000014 */
[----:B-1----:R-:W-:-:S04]  /*46e0*/  FMUL R18, R16, R19 ;  /* 0x0000001310127220 */ /* 0x002fc80000400000 */
        /* <DEDUP_REMOVED lines=21> */
[----:B------:R-:W1:Y:S01]  /*4840*/  FRND R19, R16 ;  /* 0x0000001000137307 */ /* 0x000e620000201000 */
[----:B------:R-:W-:Y:S01]  /*4850*/  FADD R18, R18, -R17 ;  /* 0x8000001112127221 */ /* 0x000fe20000000000 */
[----:B------:R-:W-:Y:S01]  /*4860*/  FFMA R21, R21, 2, -R16 ;  /* 0x4000000015157823 */ /* 0x000fe20000000810 */
[C---:B------:R-:W-:Y:S02]  /*4870*/  FSETP.GT.AND P1, PT, |R16|.reuse, 152, PT ;  /* 0x431800001000780b */ /* 0x040fe40003f24200 */
[----:B------:R-:W-:Y:S01]  /*4880*/  FSETP.GEU.AND P2, PT, R16, RZ, PT ;  /* 0x000000ff1000720b */ /* 0x000fe20003f4e000 */
[----:B------:R-:W-:Y:S02]  /*4890*/  FFMA R18, R18, 2, R21 ;  /* 0x4000000012127823 */ /* 0x000fe40000000015 */
[----:B------:R-:W2:Y:S01]  /*48a0*/  F2I.NTZ R21, R16 ;  /* 0x0000001000157305 */ /* 0x000ea20000203100 */
[----:B-1----:R-:W-:Y:S01]  /*48b0*/  FADD R17, R16, -R19 ;  /* 0x8000001310117221 */ /* 0x002fe20000000000 */
        /* <DEDUP_REMOVED lines=19> */
.L_x_61:
[----:B------:R-:W-:-:S07]  /*49f0*/  FADD R18, R2, 2 ;  /* 0x4000000002127421 */ /* 0x000fce0000000000 */
.L_x_60:
[----:B0-----:R-:W-:Y:S05]  /*4a00*/  BSYNC.RECONVERGENT B1 ;  /* 0x0000000000017941 */ /* 0x001fea0003800200 */
.L_x_59:
        /* <DEDUP_REMOVED lines=71> */
.L_x_64:
[----:B------:R-:W-:-:S07]  /*4e80*/  FADD R17, R0, 2 ;  /* 0x4000000000117421 */ /* 0x000fce0000000000 */
.L_x_63:
[----:B------:R-:W-:Y:S05]  /*4e90*/  BSYNC.RECONVERGENT B1 ;  /* 0x0000000000017941 */ /* 0x000fea0003800200 */
.L_x_62:
        /* <DEDUP_REMOVED lines=72> */
.L_x_67:
[----:B------:R-:W-:-:S07]  /*5320*/  FADD R17, R3, 2 ;  /* 0x4000000003117421 */ /* 0x000fce0000000000 */
.L_x_66:
[----:B------:R-:W-:Y:S05]  /*5330*/  BSYNC.RECONVERGENT B1 ;  /* 0x0000000000017941 */ /* 0x000fea0003800200 */
.L_x_65:
        /* <DEDUP_REMOVED lines=9> */
.L_x_69:
[----:B------:R-:W-:Y:S01]  /*53d0*/  FMUL.FTZ R17, R0, R3 ;  /* 0x0000000300117220 */ /* 0x000fe20000410000 */
[----:B------:R-:W-:-:S03]  /*53e0*/  FMUL.FTZ R2, R3, 0.5 ;  /* 0x3f00000003027820 */ /* 0x000fc60000410000 */
[----:B------:R-:W-:-:S04]  /*53f0*/  FFMA R0, -R17, R17, R0 ;  /* 0x0000001111007223 */ /* 0x000fc80000000100 */
[----:B------:R-:W-:-:S07]  /*5400*/  FFMA R17, R0, R2, R17 ;  /* 0x0000000200117223 */ /* 0x000fce0000000011 */
.L_x_70:
[----:B------:R-:W-:Y:S05]  /*5410*/  BSYNC.RECONVERGENT B1 ;  /* 0x0000000000017941 */ /* 0x000fea0003800200 */
.L_x_68:
[----:B------:R-:W-:Y:S02]  /*5420*/  FSETP.GEU.AND P0, PT, R17, UR10, PT ;  /* 0x0000000a11007c0b */ /* 0x000fe4000bf0e000 */
[----:B------:R-:W-:-:S11]  /*5430*/  IADD3 R0, PT, PT, R7, 0x1, RZ ;  /* 0x0000000107007810 */ /* 0x000fd60007ffe0ff */
[----:B------:R-:W-:-:S04]  /*5440*/  @P0 IADD3 R0, PT, PT, R7, RZ, RZ ;  /* 0x000000ff07000210 */ /* 0x000fc80007ffe0ff */
[----:B------:R-:W-:-:S07]  /*5450*/  MOV R7, R0 ;  /* 0x0000000000077202 */ /* 0x000fce0000000f00 */
.L_x_58:
[----:B0-----:R-:W-:Y:S05]  /*5460*/  BSYNC.RECONVERGENT B0 ;  /* 0x0000000000007941 */ /* 0x001fea0003800200 */
.L_x_57:
[----:B------:R-:W-:Y:S02]  /*5470*/  IADD3 R5, PT, PT, R5, 0x1, RZ ;  /* 0x0000000105057810 */ /* 0x000fe40007ffe0ff */
[----:B------:R-:W-:Y:S01]  /*5480*/  IADD3 R4, PT, PT, R4, 0x4, RZ ;  /* 0x0000000404047810 */ /* 0x000fe20007ffe0ff */
[----:B------:R-:W-:Y:S06]  /*5490*/  BRA.U UP0, `(.L_x_71) ;  /* 0xffffffed00f07547 */ /* 0x000fec000b83ffff */
[----:B------:R-:W-:Y:S01]  /*54a0*/  IADD3 R0, PT, PT, R9, 0x5, RZ ;  /* 0x0000000509007810 */ /* 0x000fe20007ffe0ff */
[----:B0-----:R-:W0:Y:S01]  /*54b0*/  LDCU UR10, c[0x0][0x3a0] ;  /* 0x00007400ff0a77ac */ /* 0x001e220008000800 */
[----:B------:R-:W-:-:S03]  /*54c0*/  MOV R5, R8 ;  /* 0x0000000800057202 */ /* 0x000fc60000000f00 */
[----:B------:R-:W-:Y:S01]  /*54d0*/  IMAD R0, R10, R0, R13 ;  /* 0x000000000a007224 */ /* 0x000fe200078e020d */
[----:B------:R-:W1:Y:S04]  /*54e0*/  LDCU UR9, c[0x0][0x3a4] ;  /* 0x00007480ff0977ac */ /* 0x000e680008000800 */
[----:B------:R-:W-:Y:S01]  /*54f0*/  IADD3 R4, PT, PT, R0, -0xc, RZ ;  /* 0xfffffff400047810 */ /* 0x000fe20007ffe0ff */
[----:B------:R-:W-:-:S06]  /*5500*/  UMOV UR5, 0xfffffffd ;  /* 0xfffffffd00057882 */ /* 0x000fcc0000000000 */
.L_x_86:
        /* <DEDUP_REMOVED lines=89> */
.L_x_76:
[----:B------:R-:W-:-:S07]  /*5aa0*/  FADD R18, R2, 2 ;  /* 0x4000000002127421 */ /* 0x000fce0000000000 */
.L_x_75:
[----:B0-----:R-:W-:Y:S05]  /*5ab0*/  BSYNC.RECONVERGENT B1 ;  /* 0x0000000000017941 */ /* 0x001fea0003800200 */
.L_x_74:
        /* <DEDUP_REMOVED lines=71> */
.L_x_79:
[----:B------:R-:W-:-:S07]  /*5f30*/  FADD R17, R0, 2 ;  /* 0x4000000000117421 */ /* 0x000fce0000000000 */
.L_x_78:
[----:B------:R-:W-:Y:S05]  /*5f40*/  BSYNC.RECONVERGENT B1 ;  /* 0x0000000000017941 */ /* 0x000fea0003800200 */
.L_x_77:
        /* <DEDUP_REMOVED lines=72> */
.L_x_82:
[----:B------:R-:W-:-:S07]  /*63d0*/  FADD R17, R3, 2 ;  /* 0x4000000003117421 */ /* 0x000fce0000000000 */
.L_x_81:
[----:B------:R-:W-:Y:S05]  /*63e0*/  BSYNC.RECONVERGENT B1 ;  /* 0x0000000000017941 */ /* 0x000fea0003800200 */
.L_x_80:
        /* <DEDUP_REMOVED lines=9> */
.L_x_84:
[----:B------:R-:W-:Y:S01]  /*6480*/  FMUL.FTZ R17, R0, R3 ;  /* 0x0000000300117220 */ /* 0x000fe20000410000 */
[----:B------:R-:W-:-:S03]  /*6490*/  FMUL.FTZ R2, R3, 0.5 ;  /* 0x3f00000003027820 */ /* 0x000fc60000410000 */
[----:B------:R-:W-:-:S04]  /*64a0*/  FFMA R0, -R17, R17, R0 ;  /* 0x0000001111007223 */ /* 0x000fc80000000100 */
[----:B------:R-:W-:-:S07]  /*64b0*/  FFMA R17, R0, R2, R17 ;  /* 0x0000000200117223 */ /* 0x000fce0000000011 */
.L_x_85:
[----:B------:R-:W-:Y:S05]  /*64c0*/  BSYNC.RECONVERGENT B1 ;  /* 0x0000000000017941 */ /* 0x000fea0003800200 */
.L_x_83:
[----:B------:R-:W-:Y:S02]  /*64d0*/  FSETP.GEU.AND P0, PT, R17, UR10, PT ;  /* 0x0000000a11007c0b */ /* 0x000fe4000bf0e000 */
[----:B------:R-:W-:-:S11]  /*64e0*/  IADD3 R0, PT, PT, R7, 0x1, RZ ;  /* 0x0000000107007810 */ /* 0x000fd60007ffe0ff */
[----:B------:R-:W-:-:S04]  /*64f0*/  @P0 IADD3 R0, PT, PT, R7, RZ, RZ ;  /* 0x000000ff07000210 */ /* 0x000fc80007ffe0ff */
[----:B------:R-:W-:-:S07]  /*6500*/  MOV R7, R0 ;  /* 0x0000000000077202 */ /* 0x000fce0000000f00 */
.L_x_73:
[----:B0-----:R-:W-:Y:S05]  /*6510*/  BSYNC.RECONVERGENT B0 ;  /* 0x0000000000007941 */ /* 0x001fea0003800200 */
.L_x_72:
[----:B------:R-:W-:Y:S02]  /*6520*/  IADD3 R5, PT, PT, R5, 0x1, RZ ;  /* 0x0000000105057810 */ /* 0x000fe40007ffe0ff */
[----:B------:R-:W-:Y:S01]  /*6530*/  IADD3 R4, PT, PT, R4, 0x4, RZ ;  /* 0x0000000404047810 */ /* 0x000fe20007ffe0ff */
[----:B------:R-:W-:Y:S06]  /*6540*/  BRA.U UP0, `(.L_x_86) ;  /* 0xffffffed00f07547 */ /* 0x000fec000b83ffff */
[----:B------:R-:W1:Y:S01]  /*6550*/  LDC R21, c[0x0][0x3a8] ;  /* 0x0000ea00ff157b82 */ /* 0x000e620000000800 */
[----:B------:R-:W-:Y:S01]  /*6560*/  IADD3 R9, PT, PT, R9, 0x6, RZ ;  /* 0x0000000609097810 */ /* 0x000fe20007ffe0ff */
[----:B------:R-:W2:Y:S04]  /*6570*/  LDCU UR9, c[0x0][0x3a0] ;  /* 0x00007400ff0977ac */ /* 0x000ea80008000800 */
[----:B------:R-:W-:Y:S01]  /*6580*/  IMAD R9, R10, R9, R13 ;  /* 0x000000090a097224 */ /* 0x000fe200078e020d */
[----:B------:R-:W3:Y:S01]  /*6590*/  LDCU UR8, c[0x0][0x3a4] ;  /* 0x00007480ff0877ac */ /* 0x000ee20008000800 */
[----:B------:R-:W4:Y:S03]  /*65a0*/  LDC.64 R4, c[0x0][0x380] ;  /* 0x0000e000ff047b82 */ /* 0x000f260000000a00 */
[----:B------:R-:W-:Y:S01]  /*65b0*/  IADD3 R9, PT, PT, R9, -0xc, RZ ;  /* 0xfffffff409097810 */ /* 0x000fe20007ffe0ff */
[----:B------:R-:W-:Y:S01]  /*65c0*/  UIADD3 UR4, UPT, UPT, UR4, 0x3, URZ ;  /* 0x0000000304047890 */ /* 0x000fe2000fffe0ff */
[----:B------:R-:W-:-:S11]  /*65d0*/  UMOV UR5, 0xfffffffd ;  /* 0xfffffffd00057882 */ /* 0x000fd60000000000 */
.L_x_101:
[----:B------:R-:W-:Y:S01]  /*65e0*/  IADD3 R0, PT, PT, R8, -0x3, RZ ;  /* 0xfffffffd08007810 */ /* 0x000fe20007ffe0ff */
[----:B------:R-:W-:-:S03]  /*65f0*/  UIADD3 UR5, UPT, UPT, UR5, 0x1, URZ ;  /* 0x0000000105057890 */ /* 0x000fc6000fffe0ff */
[----:B---3--:R-:W-:Y:S01]  /*6600*/  ISETP.GE.AND P0, PT, R0, UR8, PT ;  /* 0x0000000800007c0c */ /* 0x008fe2000bf06270 */
[----:B------:R-:W-:-:S03]  /*6610*/  UISETP.NE.AND UP0, UPT, UR5, 0x4, UPT ;  /* 0x000000040500788c */ /* 0x000fc6000bf05270 */
[----:B-1----:R-:W-:-:S04]  /*6620*/  ISETP.LE.OR P0, PT, R21, UR4, P0 ;  /* 0x0000000415007c0c */ /* 0x002fc80008703670 */
[----:B------:R-:W-:-:S13]  /*6630*/  ISETP.LT.OR P0, PT, R0, RZ, P0 ;  /* 0x000000ff0000720c */ /* 0x000fda0000701670 */
[----:B------:R-:W-:Y:S05]  /*6640*/  @P0 BRA `(.L_x_87) ;  /* 0x0000000c00dc0947 */ /* 0x000fea0003800000 */
[----:B----4-:R-:W-:-:S05]  /*6650*/  IMAD.WIDE R16, R9, 0x4, R4 ;  /* 0x0000000409107825 */ /* 0x010fca00078e0204 */
[----:B------:R-:W3:Y:S01]  /*6660*/  LDG.E R3, desc[UR6][R16.64+0x8] ;  /* 0x0000080610037981 */ /* 0x000ee2000c1e1900 */
[----:B------:R-:W-:Y:S01]  /*6670*/  BSSY.RECONVERGENT B0, `(.L_x_87) ;  /* 0x00000f4000007945 */ /* 0x000fe20003800200 */
[----:B---3--:R-:W-:-:S04]  /*6680*/  FSETP.GT.AND P0, PT, R3, RZ, PT ;  /* 0x000000ff0300720b */ /* 0x008fc80003f04000 */
[----:B-----5:R-:W-:-:S13]  /*6690*/  FSETP.LEU.OR P0, PT, R6, RZ, !P0 ;  /* 0x000000ff0600720b */ /* 0x020fda000470b400 */
[----:B------:R-:W-:Y:S05]  /*66a0*/  @P0 BRA `(.L_x_88) ;  /* 0x0000000c00c00947 */ /* 0x000fea0003800000 */
[----:B------:R-:W3:Y:S04]  /*66b0*/  LDG.E R13, desc[UR6][R16.64] ;  /* 0x00000006100d7981 */ /* 0x000ee8000c1e1900 */
[----:B------:R1:W5:Y:S01]  /*66c0*/  LDG.E R0, desc[UR6][R16.64+0x4] ;  /* 0x0000040610007981 */ /* 0x000362000c1e1900 */
[----:B------:R-:W-:Y:S01]  /*66d0*/  BSSY.RECONVERGENT B1, `(.L_x_89) ;  /* 0x0000048000017945 */ /* 0x000fe20003800200 */
[----:B------:R-:W-:Y:S02]  /*66e0*/  HFMA2 R10, -RZ, RZ, 1.875, 0 ;  /* 0x3f800000ff0a7431 */ /* 0x000fe400000001ff */
[----:B---3--:R-:W-:-:S05]  /*66f0*/  FADD R2, -R12, R13 ;  /* 0x0000000d0c027221 */ /* 0x008fca0000000100 */
        /* <DEDUP_REMOVED lines=47> */
[----:B------:R3:W4:Y:S01]  /*69f0*/  F2I.NTZ R19, R10 ;  /* 0x0000000a00137305 */ /* 0x0007220000203100 */
[----:B-1----:R-:W-:Y:S01]  /*6a00*/  FADD R13, R10, -R17 ;  /* 0x800000110a0d7221 */ /* 0x002fe20000000000 */
[----:B------:R-:W-:-:S02]  /*6a10*/  FSETP.GT.AND P0, PT, R17, RZ, PT ;  /* 0x000000ff1100720b */ /* 0x000fc40003f04000 */
[----:B---3--:R-:W-:Y:S01]  /*6a20*/  FSEL R10, RZ, +INF , !P2 ;  /* 0x7f800000ff0a7808 */ /* 0x008fe20005000000 */
        /* <DEDUP_REMOVED lines=8> */
[----:B----4-:R-:W-:Y:S02]  /*6ab0*/  LEA R19, R19, -R16, 0x17 ;  /* 0x8000001013137211 */ /* 0x010fe400078eb8ff */
        /* <DEDUP_REMOVED lines=8> */
.L_x_91:
[----:B------:R-:W-:-:S07]  /*6b40*/  FADD R10, R2, 2 ;  /* 0x40000000020a7421 */ /* 0x000fce0000000000 */
.L_x_90:
[----:B0-2---:R-:W-:Y:S05]  /*6b50*/  BSYNC.RECONVERGENT B1 ;  /* 0x0000000000017941 */ /* 0x005fea0003800200 */
.L_x_89:
        /* <DEDUP_REMOVED lines=39> */
[----:B------:R-:W-:-:S03]  /*6dd0*/  MOV R18, 0x391fcb8e ;  /* 0x391fcb8e00127802 */ /* 0x000fc60000000f00 */
        /* <DEDUP_REMOVED lines=21> */
[----:B-1----:R-:W-:Y:S02]  /*6f30*/  LEA R19, R19, -R16, 0x17 ;  /* 0x8000001013137211 */ /* 0x002fe400078eb8ff */
[----:B------:R-:W-:Y:S01]  /*6f40*/  IADD3 R16, PT, PT, R16, 0x7f000000, RZ ;  /* 0x7f00000010107810 */ /* 0x000fe20007ffe0ff */
        /* <DEDUP_REMOVED lines=8> */
.L_x_94:
[----:B------:R-:W-:-:S07]  /*6fd0*/  FADD R13, R0, 2 ;  /* 0x40000000000d7421 */ /* 0x000fce0000000000 */
.L_x_93:
[----:B------:R-:W-:Y:S05]  /*6fe0*/  BSYNC.RECONVERGENT B1 ;  /* 0x0000000000017941 */ /* 0x000fea0003800200 */
.L_x_92:
        /* <DEDUP_REMOVED lines=63> */
[----:B-1----:R-:W-:Y:S01]  /*73e0*/  LEA R16, R16, -R13, 0x17 ;  /* 0x8000000d10107211 */ /* 0x002fe200078eb8ff */
        /* <DEDUP_REMOVED lines=8> */
.L_x_97:
[----:B------:R-:W-:-:S07]  /*7470*/  FADD R13, R3, 2 ;  /* 0x40000000030d7421 */ /* 0x000fce0000000000 */
.L_x_96:
[----:B------:R-:W-:Y:S05]  /*7480*/  BSYNC.RECONVERGENT B1 ;  /* 0x0000000000017941 */ /* 0x000fea0003800200 */
.L_x_95:
        /* <DEDUP_REMOVED lines=9> */
.L_x_99:
[----:B------:R-:W-:Y:S01]  /*7520*/  FMUL.FTZ R17, R0, R3 ;  /* 0x0000000300117220 */ /* 0x000fe20000410000 */
[----:B------:R-:W-:-:S03]  /*7530*/  FMUL.FTZ R2, R3, 0.5 ;  /* 0x3f00000003027820 */ /* 0x000fc60000410000 */
[----:B------:R-:W-:-:S04]  /*7540*/  FFMA R0, -R17, R17, R0 ;  /* 0x0000001111007223 */ /* 0x000fc80000000100 */
[----:B------:R-:W-:-:S07]  /*7550*/  FFMA R17, R0, R2, R17 ;  /* 0x0000000200117223 */ /* 0x000fce0000000011 */
.L_x_100:
[----:B------:R-:W-:Y:S05]  /*7560*/  BSYNC.RECONVERGENT B1 ;  /* 0x0000000000017941 */ /* 0x000fea0003800200 */
.L_x_98:
[----:B------:R-:W-:Y:S02]  /*7570*/  FSETP.GEU.AND P0, PT, R17, UR9, PT ;  /* 0x0000000911007c0b */ /* 0x000fe4000bf0e000 */
[----:B------:R-:W-:-:S11]  /*7580*/  IADD3 R0, PT, PT, R7, 0x1, RZ ;  /* 0x0000000107007810 */ /* 0x000fd60007ffe0ff */
[----:B------:R-:W-:-:S04]  /*7590*/  @P0 IADD3 R0, PT, PT, R7, RZ, RZ ;  /* 0x000000ff07000210 */ /* 0x000fc80007ffe0ff */
[----:B------:R-:W-:-:S07]  /*75a0*/  MOV R7, R0 ;  /* 0x0000000000077202 */ /* 0x000fce0000000f00 */
.L_x_88:
[----:B0-2---:R-:W-:Y:S05]  /*75b0*/  BSYNC.RECONVERGENT B0 ;  /* 0x0000000000007941 */ /* 0x005fea0003800200 */
.L_x_87:
[----:B------:R-:W-:Y:S02]  /*75c0*/  IADD3 R8, PT, PT, R8, 0x1, RZ ;  /* 0x0000000108087810 */ /* 0x000fe40007ffe0ff */
[----:B------:R-:W-:Y:S01]  /*75d0*/  IADD3 R9, PT, PT, R9, 0x4, RZ ;  /* 0x0000000409097810 */ /* 0x000fe20007ffe0ff */
[----:B------:R-:W-:Y:S06]  /*75e0*/  BRA.U UP0, `(.L_x_101) ;  /* 0xffffffed00fc7547 */ /* 0x000fec000b83ffff */
[----:B------:R-:W1:Y:S02]  /*75f0*/  LDC.64 R2, c[0x0][0x388] ;  /* 0x0000e200ff027b82 */ /* 0x000e640000000a00 */
[----:B-1----:R-:W-:-:S06]  /*7600*/  IMAD.WIDE.U32 R2, R14, 0x4, R2 ;  /* 0x000000040e027825 */ /* 0x002fcc00078e0002 */
[----:B------:R-:W4:Y:S01]  /*7610*/  LDG.E R2, desc[UR6][R2.64] ;  /* 0x0000000602027981 */ /* 0x000f22000c1e1900 */
[----:B------:R-:W-:Y:S01]  /*7620*/  UMOV UR4, 0x3f7d70a4 ;  /* 0x3f7d70a400047882 */ /* 0x000fe20000000000 */
[----:B------:R-:W-:Y:S01]  /*7630*/  BSSY.RECONVERGENT B0, `(.L_x_102) ;  /* 0x000000e000007945 */ /* 0x000fe20003800200 */
[----:B------:R-:W-:Y:S02]  /*7640*/  MOV R9, UR4 ;  /* 0x0000000400097c02 */ /* 0x000fe40008000f00 */
[----:B------:R-:W-:Y:S01]  /*7650*/  I2FP.F32.S32 R7, R7 ;  /* 0x0000000700077245 */ /* 0x000fe20000201400 */
[----:B----4-:R-:W1:Y:S08]  /*7660*/  MUFU.RCP R5, R2 ;  /* 0x0000000200057308 */ /* 0x010e700000001000 */
[----:B------:R-:W3:Y:S01]  /*7670*/  FCHK P0, R9, R2 ;  /* 0x0000000209007302 */ /* 0x000ee20000000000 */
[----:B-1----:R-:W-:-:S04]  /*7680*/  FFMA R0, -R2, R5, 1 ;  /* 0x3f80000002007423 */ /* 0x002fc80000000105 */
[----:B------:R-:W-:-:S04]  /*7690*/  FFMA R0, R5, R0, R5 ;  /* 0x0000000005007223 */ /* 0x000fc80000000005 */
[----:B------:R-:W-:-:S04]  /*76a0*/  FFMA R5, R0, 0.99000000953674316406, RZ ;  /* 0x3f7d70a400057823 */ /* 0x000fc800000000ff */
[----:B------:R-:W-:-:S04]  /*76b0*/  FFMA R4, -R2, R5, 0.99000000953674316406 ;  /* 0x3f7d70a402047423 */ /* 0x000fc80000000105 */
[----:B------:R-:W-:Y:S01]  /*76c0*/  FFMA R4, R0, R4, R5 ;  /* 0x0000000400047223 */ /* 0x000fe20000000005 */
[----:B---3--:R-:W-:Y:S06]  /*76d0*/  @!P0 BRA `(.L_x_103) ;  /* 0x00000000000c8947 */ /* 0x008fec0003800000 */
[----:B------:R-:W-:-:S07]  /*76e0*/  MOV R4, 0x7700 ;  /* 0x0000770000047802 */ /* 0x000fce0000000f00 */
[----:B0-2--5:R-:W-:Y:S05]  /*76f0*/  CALL.REL.NOINC `($__internal_2_$__cuda_sm3x_div_rn_noftz_f32_slowpath) ;  /* 0x0000001000e07944 */ /* 0x025fea0003c00000 */
[----:B------:R-:W-:-:S07]  /*7700*/  MOV R4, R3 ;  /* 0x0000000300047202 */ /* 0x000fce0000000f00 */
.L_x_103:
[----:B0-2---:R-:W-:Y:S05]  /*7710*/  BSYNC.RECONVERGENT B0 ;  /* 0x0000000000007941 */ /* 0x005fea0003800200 */
.L_x_102:
[----:B------:R-:W0:Y:S01]  /*7720*/  LDC R0, c[0x0][0x3a0] ;  /* 0x0000e800ff007b82 */ /* 0x000e220000000800 */
[----:B------:R-:W-:Y:S02]  /*7730*/  HFMA2 R13, -RZ, RZ, 0.771484375, 0.21533203125 ;  /* 0x3a2c32e4ff0d7431 */ /* 0x000fe400000001ff */
[C---:B0-----:R-:W-:Y:S01]  /*7740*/  FMUL R3, |R0|.reuse, 16777216 ;  /* 0x4b80000000037820 */ /* 0x041fe20000400200 */
[C---:B------:R-:W-:Y:S02]  /*7750*/  FSETP.GEU.AND P0, PT, |R0|.reuse, 1.175494350822287508e-38, PT ;  /* 0x008000000000780b */ /* 0x040fe40003f0e200 */
[----:B------:R-:W-:Y:S02]  /*7760*/  FSETP.NEU.AND P2, PT, R0, 1, PT ;  /* 0x3f8000000000780b */ /* 0x000fe40003f4d000 */
[----:B------:R-:W-:-:S04]  /*7770*/  FSEL R3, R3, |R0|, !P0 ;  /* 0x4000000003037208 */ /* 0x000fc80004000000 */
        /* <DEDUP_REMOVED lines=8> */
[----:B------:R-:W0:Y:S01]  /*7800*/  MUFU.RCP R9, R9 ;  /* 0x0000000900097308 */ /* 0x000e220000001000 */
[----:B------:R-:W-:Y:S02]  /*7810*/  FFMA R8, R8, 1.1920928955078125e-07, R3 ;  /* 0x3400000008087823 */ /* 0x000fe40000000003 */
[----:B0----5:R-:W-:-:S04]  /*7820*/  FMUL R11, R9, R10 ;  /* 0x0000000a090b7220 */ /* 0x021fc80000400000 */
        /* <DEDUP_REMOVED lines=24> */
[----:B------:R-:W-:Y:S01]  /*79b0*/  FSETP.GEU.AND P1, PT, R5, RZ, PT ;  /* 0x000000ff0500720b */ /* 0x000fe20003f2e000 */
[----:B------:R-:W-:Y:S02]  /*79c0*/  FFMA R3, R3, 3, R8 ;  /* 0x4040000003037823 */ /* 0x000fe40000000008 */
[----:B------:R-:W1:Y:S01]  /*79d0*/  F2I.NTZ R9, R5 ;  /* 0x0000000500097305 */ /* 0x000e620000203100 */
[----:B0-----:R-:W-:Y:S01]  /*79e0*/  FADD R8, R5, -R12 ;  /* 0x8000000c05087221 */ /* 0x001fe20000000000 */
[----:B------:R-:W-:Y:S01]  /*79f0*/  FSETP.GT.AND P0, PT, R12, RZ, PT ;  /* 0x000000ff0c00720b */ /* 0x000fe20003f04000 */
[----:B------:R-:W-:-:S02]  /*7a00*/  FMUL R12, R7, R4 ;  /* 0x00000004070c7220 */ /* 0x000fc40000400000 */
[----:B------:R-:W-:-:S04]  /*7a10*/  FADD R3, R3, R8 ;  /* 0x0000000803037221 */ /* 0x000fc80000000000 */
[----:B------:R-:W-:Y:S01]  /*7a20*/  FFMA R8, R3, R10, 0.0013391353422775864601 ;  /* 0x3aaf85ed03087423 */ /* 0x000fe2000000000a */
[----:B------:R-:W-:Y:S02]  /*7a30*/  SEL R10, RZ, 0x83000000, P0 ;  /* 0x83000000ff0a7807 */ /* 0x000fe40000000000 */
[----:B------:R-:W-:Y:S01]  /*7a40*/  FSETP.GT.AND P0, PT, |R5|, 152, PT ;  /* 0x431800000500780b */ /* 0x000fe20003f04200 */
[----:B------:R-:W-:Y:S01]  /*7a50*/  FFMA R8, R3, R8, 0.0096188392490148544312 ;  /* 0x3c1d985603087423 */ /* 0x000fe20000000008 */
[----:B------:R-:W-:Y:S02]  /*7a60*/  IADD3 R11, PT, PT, R10, 0x7f000000, RZ ;  /* 0x7f0000000a0b7810 */ /* 0x000fe40007ffe0ff */
[----:B-1----:R-:W-:Y:S01]  /*7a70*/  LEA R9, R9, -R10, 0x17 ;  /* 0x8000000a09097211 */ /* 0x002fe200078eb8ff */
[----:B------:R-:W-:Y:S01]  /*7a80*/  FFMA R8, R3, R8, 0.055503588169813156128 ;  /* 0x3d6357bb03087423 */ /* 0x000fe20000000008 */
[----:B------:R-:W-:-:S03]  /*7a90*/  HFMA2 R10, -RZ, RZ, 1.875, 0 ;  /* 0x3f800000ff0a7431 */ /* 0x000fc600000001ff */
[----:B------:R-:W-:-:S04]  /*7aa0*/  FFMA R8, R3, R8, 0.24022644758224487305 ;  /* 0x3e75fdec03087423 */ /* 0x000fc80000000008 */
[----:B------:R-:W-:-:S04]  /*7ab0*/  FFMA R8, R3, R8, 0.69314718246459960938 ;  /* 0x3f31721803087423 */ /* 0x000fc80000000008 */
[----:B------:R-:W-:-:S04]  /*7ac0*/  FFMA R8, R3, R8, 1 ;  /* 0x3f80000003087423 */ /* 0x000fc80000000008 */
[----:B------:R-:W-:-:S04]  /*7ad0*/  FMUL R8, R8, R11 ;  /* 0x0000000b08087220 */ /* 0x000fc80000400000 */
[----:B------:R-:W-:Y:S01]  /*7ae0*/  FMUL R8, R8, R9 ;  /* 0x0000000908087220 */ /* 0x000fe20000400000 */
[----:B------:R-:W-:Y:S01]  /*7af0*/  @P0 FSEL R8, RZ, +INF , !P1 ;  /* 0x7f800000ff080808 */ /* 0x000fe20004800000 */
[----:B------:R-:W-:Y:S06]  /*7b00*/  @!P2 BRA `(.L_x_104) ;  /* 0x000000000028a947 */ /* 0x000fec0003800000 */
[----:B------:R-:W-:-:S13]  /*7b10*/  FSETP.NAN.AND P0, PT, |R0|, |R0|, PT ;  /* 0x400000000000720b */ /* 0x000fda0003f08200 */
[----:B------:R-:W-:Y:S01]  /*7b20*/  @P0 FADD R10, R0, 3 ;  /* 0x40400000000a0421 */ /* 0x000fe20000000000 */
[----:B------:R-:W-:Y:S06]  /*7b30*/  @P0 BRA `(.L_x_104) ;  /* 0x00000000001c0947 */ /* 0x000fec0003800000 */
[----:B------:R-:W-:-:S04]  /*7b40*/  FSETP.NEU.AND P0, PT, |R0|, +INF , PT ;  /* 0x7f8000000000780b */ /* 0x000fc80003f0d200 */
[----:B------:R-:W-:-:S13]  /*7b50*/  FSETP.NEU.AND P0, PT, R0, RZ, P0 ;  /* 0x000000ff0000720b */ /* 0x000fda000070d000 */
[----:B------:R-:W-:Y:S01]  /*7b60*/  @!P0 FADD R10, R0, R0 ;  /* 0x00000000000a8221 */ /* 0x000fe20000000000 */
[----:B------:R-:W-:Y:S06]  /*7b70*/  @!P0 BRA `(.L_x_104) ;  /* 0x00000000000c8947 */ /* 0x000fec0003800000 */
[----:B------:R-:W-:Y:S02]  /*7b80*/  FSETP.GEU.AND P0, PT, R0, RZ, PT ;  /* 0x000000ff0000720b */ /* 0x000fe40003f0e000 */
[----:B------:R-:W-:-:S11]  /*7b90*/  MOV R10, R8 ;  /* 0x00000008000a7202 */ /* 0x000fd60000000f00 */
[----:B------:R-:W-:-:S07]  /*7ba0*/  @!P0 FADD R10, -R8, -RZ ;  /* 0x800000ff080a8221 */ /* 0x000fce0000000100 */
.L_x_104:
[----:B------:R-:W-:-:S04]  /*7bb0*/  FSETP.GT.AND P0, PT, R2, RZ, PT ;  /* 0x000000ff0200720b */ /* 0x000fc80003f04000 */
[----:B------:R-:W-:-:S13]  /*7bc0*/  FSETP.LEU.OR P0, PT, R6, RZ, !P0 ;  /* 0x000000ff0600720b */ /* 0x000fda000470b400 */
[----:B------:R-:W-:Y:S05]  /*7bd0*/  @P0 BRA `(.L_x_105) ;  /* 0x0000000400d40947 */ /* 0x000fea0003800000 */
[----:B------:R-:W0:Y:S01]  /*7be0*/  F2F.F64.F32 R4, R10 ;  /* 0x0000000a00047310 */ /* 0x000e220000201800 */
[----:B------:R-:W-:Y:S01]  /*7bf0*/  UMOV UR4, 0xd5acb6f4 ;  /* 0xd5acb6f400047882 */ /* 0x000fe20000000000 */
[----:B------:R-:W-:Y:S01]  /*7c00*/  UMOV UR5, 0x4010c131 ;  /* 0x4010c13100057882 */ /* 0x000fe20000000000 */
[----:B------:R-:W-:Y:S01]  /*7c10*/  MOV R2, 0x1 ;  /* 0x0000000100027802 */ /* 0x000fe20000000f00 */
[----:B------:R-:W-:Y:S01]  /*7c20*/  BSSY.RECONVERGENT B0, `(.L_x_106) ;  /* 0x0000014000007945 */ /* 0x000fe20003800200 */
[----:B0-----:R-:W-:-:S06]  /*7c30*/  DMUL R4, R4, UR4 ;  /* 0x0000000404047c28 */ /* 0x001fcc0008000000 */
[----:B------:R-:W0:Y:S02]  /*7c40*/  MUFU.RCP64H R3, R5 ;  /* 0x0000000500037308 */ /* 0x000e240000001800 */
[----:B0-----:R-:W-:-:S08]  /*7c50*/  DFMA R6, -R4, R2, 1 ;  /* 0x3ff000000406742b */ /* 0x001fd00000000102 */
[----:B------:R-:W-:-:S08]  /*7c60*/  DFMA R6, R6, R6, R6 ;  /* 0x000000060606722b */ /* 0x000fd00000000006 */
[----:B------:R-:W-:Y:S02]  /*7c70*/  DFMA R2, R2, R6, R2 ;  /* 0x000000060202722b */ /* 0x000fe40000000002 */
[----:B------:R-:W0:Y:S06]  /*7c80*/  F2F.F64.F32 R6, R12 ;  /* 0x0000000c00067310 */ /* 0x000e2c0000201800 */
[----:B------:R-:W-:-:S08]  /*7c90*/  DFMA R8, -R4, R2, 1 ;  /* 0x3ff000000408742b */ /* 0x000fd00000000102 */
[----:B------:R-:W-:Y:S01]  /*7ca0*/  DFMA R2, R2, R8, R2 ;  /* 0x000000080202722b */ /* 0x000fe20000000002 */
[----:B0-----:R-:W-:-:S07]  /*7cb0*/  FSETP.GEU.AND P1, PT, |R7|, 6.5827683646048100446e-37, PT ;  /* 0x036000000700780b */ /* 0x001fce0003f2e200 */
[----:B------:R-:W-:-:S08]  /*7cc0*/  DMUL R8, R6, R2 ;  /* 0x0000000206087228 */ /* 0x000fd00000000000 */
[----:B------:R-:W-:-:S08]  /*7cd0*/  DFMA R10, -R4, R8, R6 ;  /* 0x00000008040a722b */ /* 0x000fd00000000106 */
[----:B------:R-:W-:-:S10]  /*7ce0*/  DFMA R2, R2, R10, R8 ;  /* 0x0000000a0202722b */ /* 0x000fd40000000008 */
[----:B------:R-:W-:-:S05]  /*7cf0*/  FFMA R0, RZ, R5, R3 ;  /* 0x00000005ff007223 */ /* 0x000fca0000000003 */
[----:B------:R-:W-:-:S13]  /*7d00*/  FSETP.GT.AND P0, PT, |R0|, 1.469367938527859385e-39, PT ;  /* 0x001000000000780b */ /* 0x000fda0003f04200 */
[----:B------:R-:W-:Y:S05]  /*7d10*/  @P0 BRA P1, `(.L_x_107) ;  /* 0x0000000000100947 */ /* 0x000fea0000800000 */
[----:B------:R-:W-:-:S07]  /*7d20*/  MOV R0, 0x7d40 ;  /* 0x00007d4000007802 */ /* 0x000fce0000000f00 */
[----:B------:R-:W-:Y:S05]  /*7d30*/  CALL.REL.NOINC `($__internal_0_$__cuda_sm20_div_rn_f64_full) ;  /* 0x00000004008c7944 */ /* 0x000fea0003c00000 */
[----:B------:R-:W-:Y:S02]  /*7d40*/  MOV R2, R10 ;  /* 0x0000000a00027202 */ /* 0x000fe40000000f00 */
[----:B------:R-:W-:-:S07]  /*7d50*/  MOV R3, R11 ;  /* 0x0000000b00037202 */ /* 0x000fce0000000f00 */
.L_x_107:
[----:B------:R-:W-:Y:S05]  /*7d60*/  BSYNC.RECONVERGENT B0 ;  /* 0x0000000000007941 */ /* 0x000fea0003800200 */
.L_x_106:
[----:B------:R-:W-:Y:S01]  /*7d70*/  UMOV UR4, 0x40000000 ;  /* 0x4000000000047882 */ /* 0x000fe20000000000 */
[----:B------:R-:W-:Y:S01]  /*7d80*/  UMOV UR5, 0x3f847ae1 ;  /* 0x3f847ae100057882 */ /* 0x000fe20000000000 */
[----:B------:R-:W-:Y:S01]  /*7d90*/  BSSY.RECONVERGENT B0, `(.L_x_108) ;  /* 0x0000054000007945 */ /* 0x000fe20003800200 */
[----:B------:R-:W-:-:S10]  /*7da0*/  DADD R2, R2, UR4 ;  /* 0x0000000402027e29 */ /* 0x000fd40008000000 */
[----:B------:R-:W-:Y:S02]  /*7db0*/  ISETP.GT.AND P0, PT, R3, 0xfffff, PT ;  /* 0x000fffff0300780c */ /* 0x000fe40003f04270 */
[----:B------:R-:W-:Y:S02]  /*7dc0*/  MOV R4, R2 ;  /* 0x0000000200047202 */ /* 0x000fe40000000f00 */
[----:B------:R-:W-:-:S09]  /*7dd0*/  MOV R5, R3 ;  /* 0x0000000300057202 */ /* 0x000fd20000000f00 */
[----:B------:R-:W-:-:S10]  /*7de0*/  @!P0 DMUL R4, R4, 1.80143985094819840000e+16 ;  /* 0x4350000004048828 */ /* 0x000fd40000000000 */
[----:B------:R-:W-:Y:S02]  /*7df0*/  @!P0 MOV R3, R5 ;  /* 0x0000000500038202 */ /* 0x000fe40000000f00 */
[----:B------:R-:W-:Y:S02]  /*7e00*/  @!P0 MOV R2, R4 ;  /* 0x0000000400028202 */ /* 0x000fe40000000f00 */
[----:B------:R-:W-:-:S04]  /*7e10*/  IADD3 R0, PT, PT, R3, -0x1, RZ ;  /* 0xffffffff03007810 */ /* 0x000fc80007ffe0ff */
[----:B------:R-:W-:Y:S02]  /*7e20*/  ISETP.GT.U32.AND P1, PT, R0, 0x7feffffe, PT ;  /* 0x7feffffe0000780c */ /* 0x000fe40003f24070 */
[----:B------:R-:W-:Y:S02]  /*7e30*/  MOV R0, 0xfffffc01 ;  /* 0xfffffc0100007802 */ /* 0x000fe40000000f00 */
[----:B------:R-:W-:-:S09]  /*7e40*/  @!P0 MOV R0, 0xfffffbcb ;  /* 0xfffffbcb00008802 */ /* 0x000fd20000000f00 */
[----:B------:R-:W-:Y:S05]  /*7e50*/  @P1 BRA `(.L_x_109) ;  /* 0x0000000400041947 */ /* 0x000fea0003800000 */
[----:B------:R-:W-:Y:S01]  /*7e60*/  LOP3.LUT R4, R3, 0xfffff, RZ, 0xc0, !PT ;  /* 0x000fffff03047812 */ /* 0x000fe200078ec0ff */
[----:B------:R-:W-:Y:S01]  /*7e70*/  UMOV UR4, 0x3ae80f1e ;  /* 0x3ae80f1e00047882 */ /* 0x000fe20000000000 */
[----:B------:R-:W-:Y:S01]  /*7e80*/  MOV R6, RZ ;  /* 0x000000ff00067202 */ /* 0x000fe20000000f00 */
[----:B------:R-:W-:Y:S01]  /*7e90*/  UMOV UR5, 0x3eb1380b ;  /* 0x3eb1380b00057882 */ /* 0x000fe20000000000 */
[----:B------:R-:W-:Y:S01]  /*7ea0*/  LOP3.LUT R5, R4, 0x3ff00000, RZ, 0xfc, !PT ;  /* 0x3ff0000004057812 */ /* 0x000fe200078efcff */
[----:B------:R-:W-:Y:S01]  /*7eb0*/  UMOV UR8, 0x80000000 ;  /* 0x8000000000087882 */ /* 0x000fe20000000000 */
[----:B------:R-:W-:Y:S01]  /*7ec0*/  MOV R4, R2 ;  /* 0x0000000200047202 */ /* 0x000fe20000000f00 */
[----:B------:R-:W-:Y:S01]  /*7ed0*/  UMOV UR9, 0x43300000 ;  /* 0x4330000000097882 */ /* 0x000fe20000000000 */
[----:B------:R-:W-:Y:S02]  /*7ee0*/  ISETP.GE.U32.AND P0, PT, R5, 0x3ff6a09f, PT ;  /* 0x3ff6a09f0500780c */ /* 0x000fe40003f06070 */
[----:B------:R-:W-:-:S02]  /*7ef0*/  MOV R16, 0x8b7a8b04 ;  /* 0x8b7a8b0400107802 */ /* 0x000fc40000000f00 */
[----:B------:R-:W-:Y:S02]  /*7f00*/  MOV R17, 0x3ed0ee25 ;  /* 0x3ed0ee2500117802 */ /* 0x000fe40000000f00 */
[----:B------:R-:W-:Y:S02]  /*7f10*/  LEA.HI R0, R3, R0, RZ, 0xc ;  /* 0x0000000003007211 */ /* 0x000fe400078f60ff */
[----:B------:R-:W-:-:S05]  /*7f20*/  MOV R19, 0x43300000 ;  /* 0x4330000000137802 */ /* 0x000fca0000000f00 */
[----:B------:R-:W-:Y:S02]  /*7f30*/  @P0 IADD3 R7, PT, PT, R5, -0x100000, RZ ;  /* 0xfff0000005070810 */ /* 0x000fe40007ffe0ff */
[----:B------:R-:W-:Y:S02]  /*7f40*/  @P0 IADD3 R0, PT, PT, R0, 0x1, RZ ;  /* 0x0000000100000810 */ /* 0x000fe40007ffe0ff */
[----:B------:R-:W-:Y:S02]  /*7f50*/  @P0 MOV R5, R7 ;  /* 0x0000000700050202 */ /* 0x000fe40000000f00 */
[----:B------:R-:W-:-:S04]  /*7f60*/  LOP3.LUT R18, R0, 0x80000000, RZ, 0x3c, !PT ;  /* 0x8000000000127812 */ /* 0x000fc800078e3cff */
[C---:B------:R-:W-:Y:S02]  /*7f70*/  DADD R12, R4.reuse, 1 ;  /* 0x3ff00000040c7429 */ /* 0x040fe40000000000 */
[----:B------:R-:W-:-:S04]  /*7f80*/  DADD R4, R4, -1 ;  /* 0xbff0000004047429 */ /* 0x000fc80000000000 */
[----:B------:R-:W0:Y:S02]  /*7f90*/  MUFU.RCP64H R7, R13 ;  /* 0x0000000d00077308 */ /* 0x000e240000001800 */
[----:B0-----:R-:W-:-:S08]  /*7fa0*/  DFMA R8, -R12, R6, 1 ;  /* 0x3ff000000c08742b */ /* 0x001fd00000000106 */
[----:B------:R-:W-:-:S08]  /*7fb0*/  DFMA R8, R8, R8, R8 ;  /* 0x000000080808722b */ /* 0x000fd00000000008 */
[----:B------:R-:W-:-:S08]  /*7fc0*/  DFMA R6, R6, R8, R6 ;  /* 0x000000080606722b */ /* 0x000fd00000000006 */
[----:B------:R-:W-:-:S08]  /*7fd0*/  DMUL R8, R4, R6 ;  /* 0x0000000604087228 */ /* 0x000fd00000000000 */
[----:B------:R-:W-:-:S08]  /*7fe0*/  DFMA R8, R4, R6, R8 ;  /* 0x000000060408722b */ /* 0x000fd00000000008 */
[----:B------:R-:W-:Y:S02]  /*7ff0*/  DMUL R10, R8, R8 ;  /* 0x00000008080a7228 */ /* 0x000fe40000000000 */
[----:B------:R-:W-:-:S06]  /*8000*/  DADD R2, R4, -R8 ;  /* 0x0000000004027229 */ /* 0x000fcc0000000808 */
[----:B------:R-:W-:Y:S01]  /*8010*/  DFMA R12, R10, UR4, R16 ;  /* 0x000000040a0c7c2b */ /* 0x000fe20008000010 */
[----:B------:R-:W-:Y:S01]  /*8020*/  UMOV UR4, 0x9f02676f ;  /* 0x9f02676f00047882 */ /* 0x000fe20000000000 */
[----:B------:R-:W-:Y:S01]  /*8030*/  UMOV UR5, 0x3ef3b266 ;  /* 0x3ef3b26600057882 */ /* 0x000fe20000000000 */
[----:B------:R-:W-:Y:S02]  /*8040*/  DADD R16, R2, R2 ;  /* 0x0000000002107229 */ /* 0x000fe40000000002 */
[----:B------:R-:W-:Y:S01]  /*8050*/  DADD R2, R18, -UR8 ;  /* 0x8000000812027e29 */ /* 0x000fe20008000000 */
[----:B------:R-:W-:Y:S01]  /*8060*/  UMOV UR8, 0xfefa39ef ;  /* 0xfefa39ef00087882 */ /* 0x000fe20000000000 */
[----:B------:R-:W-:Y:S01]  /*8070*/  UMOV UR9, 0x3fe62e42 ;  /* 0x3fe62e4200097882 */ /* 0x000fe20000000000 */
[----:B------:R-:W-:Y:S01]  /*8080*/  DFMA R12, R10, R12, UR4 ;  /* 0x000000040a0c7e2b */ /* 0x000fe2000800000c */
[----:B------:R-:W-:Y:S01]  /*8090*/  UMOV UR4, 0xa9ab0956 ;  /* 0xa9ab095600047882 */ /* 0x000fe20000000000 */
[----:B------:R-:W-:Y:S01]  /*80a0*/  UMOV UR5, 0x3f1745cb ;  /* 0x3f1745cb00057882 */ /* 0x000fe20000000000 */
[----:B------:R-:W-:-:S02]  /*80b0*/  DFMA R16, R4, -R8, R16 ;  /* 0x800000080410722b */ /* 0x000fc40000000010 */
[----:B------:R-:W-:-:S03]  /*80c0*/  DFMA R4, R2, UR8, R8 ;  /* 0x0000000802047c2b */ /* 0x000fc60008000008 */
[----:B------:R-:W-:Y:S01]  /*80d0*/  DFMA R12, R10, R12, UR4 ;  /* 0x000000040a0c7e2b */ /* 0x000fe2000800000c */
[----:B------:R-:W-:Y:S01]  /*80e0*/  UMOV UR4, 0x2d1b5154 ;  /* 0x2d1b515400047882 */ /* 0x000fe20000000000 */
[----:B------:R-:W-:Y:S01]  /*80f0*/  UMOV UR5, 0x3f3c71c7 ;  /* 0x3f3c71c700057882 */ /* 0x000fe20000000000 */
[----:B------:R-:W-:-:S05]  /*8100*/  DMUL R16, R6, R16 ;  /* 0x0000001006107228 */ /* 0x000fca0000000000 */
[----:B------:R-:W-:Y:S01]  /*8110*/  DFMA R12, R10, R12, UR4 ;  /* 0x000000040a0c7e2b */ /* 0x000fe2000800000c */
[----:B------:R-:W-:Y:S01]  /*8120*/  UMOV UR4, 0x923be72d ;  /* 0x923be72d00047882 */ /* 0x000fe20000000000 */
[----:B------:R-:W-:-:S06]  /*8130*/  UMOV UR5, 0x3f624924 ;  /* 0x3f62492400057882 */ /* 0x000fcc0000000000 */
        /* <DEDUP_REMOVED lines=8> */
[----:B------:R-:W-:Y:S02]  /*81c0*/  UMOV UR5, 0x3fe62e42 ;  /* 0x3fe62e4200057882 */ /* 0x000fe40000000000 */
[----:B------:R-:W-:Y:S01]  /*81d0*/  DFMA R18, R2, -UR4, R4 ;  /* 0x8000000402127c2b */ /* 0x000fe20008000004 */
[----:B------:R-:W-:Y:S01]  /*81e0*/  UMOV UR4, 0x3b39803f ;  /* 0x3b39803f00047882 */ /* 0x000fe20000000000 */
[----:B------:R-:W-:Y:S02]  /*81f0*/  UMOV UR5, 0x3c7abc9e ;  /* 0x3c7abc9e00057882 */ /* 0x000fe40000000000 */
[----:B------:R-:W-:-:S04]  /*8200*/  DMUL R12, R10, R12 ;  /* 0x0000000c0a0c7228 */ /* 0x000fc80000000000 */
[----:B------:R-:W-:-:S04]  /*8210*/  DADD R18, -R8, R18 ;  /* 0x0000000008127229 */ /* 0x000fc80000000112 */
[----:B------:R-:W-:-:S08]  /*8220*/  DFMA R12, R8, R12, R16 ;  /* 0x0000000c080c722b */ /* 0x000fd00000000010 */
[----:B------:R-:W-:-:S08]  /*8230*/  DADD R12, R12, -R18 ;  /* 0x000000000c0c7229 */ /* 0x000fd00000000812 */
[----:B------:R-:W-:-:S08]  /*8240*/  DFMA R12, R2, UR4, R12 ;  /* 0x00000004020c7c2b */ /* 0x000fd0000800000c */
[----:B------:R-:W-:Y:S01]  /*8250*/  DADD R4, R4, R12 ;  /* 0x0000000004047229 */ /* 0x000fe2000000000c */
[----:B------:R-:W-:Y:S10]  /*8260*/  BRA `(.L_x_110) ;  /* 0x0000000000187947 */ /* 0x000ff40003800000 */
.L_x_109:
[----:B------:R-:W-:Y:S02]  /*8270*/  MOV R2, 0x0 ;  /* 0x0000000000027802 */ /* 0x000fe40000000f00 */
[----:B------:R-:W-:Y:S02]  /*8280*/  MOV R3, 0x7ff00000 ;  /* 0x7ff0000000037802 */ /* 0x000fe40000000f00 */
[----:B------:R-:W-:-:S04]  /*8290*/  LOP3.LUT P0, RZ, R5, 0x7fffffff, RZ, 0xc0, !PT ;  /* 0x7fffffff05ff7812 */ /* 0x000fc8000780c0ff */
[----:B------:R-:W-:-:S10]  /*82a0*/  DFMA R2, R4, R2, +INF ;  /* 0x7ff000000402742b */ /* 0x000fd40000000002 */
[----:B------:R-:W-:Y:S02]  /*82b0*/  FSEL R4, R2, RZ, P0 ;  /* 0x000000ff02047208 */ /* 0x000fe40000000000 */
[----:B------:R-:W-:-:S07]  /*82c0*/  FSEL R5, R3, -QNAN , P0 ;  /* 0xfff0000003057808 */ /* 0x000fce0000000000 */
.L_x_110:
[----:B------:R-:W-:Y:S05]  /*82d0*/  BSYNC.RECONVERGENT B0 ;  /* 0x0000000000007941 */ /* 0x000fea0003800200 */
.L_x_108:
[----:B------:R-:W0:Y:S01]  /*82e0*/  LDC.64 R2, c[0x0][0x380] ;  /* 0x0000e000ff027b82 */ /* 0x000e220000000a00 */
[----:B------:R-:W1:Y:S01]  /*82f0*/  F2F.F32.F64 R5, R4 ;  /* 0x0000000400057310 */ /* 0x000e620000301000 */
[----:B0-----:R-:W-:-:S05]  /*8300*/  IMAD.WIDE R2, R15, 0x4, R2 ;  /* 0x000000040f027825 */ /* 0x001fca00078e0202 */
[----:B-1----:R-:W-:Y:S01]  /*8310*/  STG.E desc[UR6][R2.64+0xc], R5 ;  /* 0x00000c0502007986 */ /* 0x002fe2000c101906 */
[----:B------:R-:W-:Y:S05]  /*8320*/  EXIT ;  /* 0x000000000000794d */ /* 0x000fea0003800000 */
.L_x_105:
[----:B------:R-:W0:Y:S02]  /*8330*/  LDC.64 R2, c[0x0][0x380] ;  /* 0x0000e000ff027b82 */ /* 0x000e240000000a00 */
[----:B0-----:R-:W-:-:S05]  /*8340*/  IMAD.WIDE R2, R15, 0x4, R2 ;  /* 0x000000040f027825 */ /* 0x001fca00078e0202 */
[----:B------:R-:W-:Y:S01]  /*8350*/  STG.E desc[UR6][R2.64+0xc], RZ ;  /* 0x00000cff02007986 */ /* 0x000fe2000c101906 */
[----:B------:R-:W-:Y:S05]  /*8360*/  EXIT ;  /* 0x000000000000794d */ /* 0x000fea0003800000 */
        .weak           $__internal_0_$__cuda_sm20_div_rn_f64_full
        .type           $__internal_0_$__cuda_sm20_div_rn_f64_full,@function
        .size           $__internal_0_$__cuda_sm20_div_rn_f64_full,($__internal_1_$__cuda_sm20_sqrt_rn_f32_slowpath - $__internal_0_$__cuda_sm20_div_rn_f64_full)
$__internal_0_$__cuda_sm20_div_rn_f64_full:
[C---:B------:R-:W-:Y:S01]  /*8370*/  FSETP.GEU.AND P0, PT, |R5|.reuse, 1.469367938527859385e-39, PT ;  /* 0x001000000500780b */ /* 0x040fe20003f0e200 */
[----:B------:R-:W-:Y:S01]  /*8380*/  BSSY.RECONVERGENT B1, `(.L_x_111) ;  /* 0x0000057000017945 */ /* 0x000fe20003800200 */
[----:B------:R-:W-:Y:S02]  /*8390*/  LOP3.LUT R2, R5, 0x800fffff, RZ, 0xc0, !PT ;  /* 0x800fffff05027812 */ /* 0x000fe400078ec0ff */
[----:B------:R-:W-:Y:S02]  /*83a0*/  FSETP.GEU.AND P2, PT, |R7|, 1.469367938527859385e-39, PT ;  /* 0x001000000700780b */ /* 0x000fe40003f4e200 */
[----:B------:R-:W-:Y:S02]  /*83b0*/  LOP3.LUT R3, R2, 0x3ff00000, RZ, 0xfc, !PT ;  /* 0x3ff0000002037812 */ /* 0x000fe400078efcff */
[----:B------:R-:W-:Y:S02]  /*83c0*/  MOV R2, R4 ;  /* 0x0000000400027202 */ /* 0x000fe40000000f00 */
[----:B------:R-:W-:-:S02]  /*83d0*/  MOV R16, 0x1 ;  /* 0x0000000100107802 */ /* 0x000fc40000000f00 */
[----:B------:R-:W-:Y:S01]  /*83e0*/  LOP3.LUT R10, R7, 0x7ff00000, RZ, 0xc0, !PT ;  /* 0x7ff00000070a7812 */ /* 0x000fe200078ec0ff */
[----:B------:R-:W-:Y:S01]  /*83f0*/  @!P0 DMUL R2, R4, 8.98846567431157953865e+307 ;  /* 0x7fe0000004028828 */ /* 0x000fe20000000000 */
[----:B------:R-:W-:-:S03]  /*8400*/  LOP3.LUT R13, R5, 0x7ff00000, RZ, 0xc0, !PT ;  /* 0x7ff00000050d7812 */ /* 0x000fc600078ec0ff */
[----:B------:R-:W-:Y:S02]  /*8410*/  @!P2 LOP3.LUT R11, R5, 0x7ff00000, RZ, 0xc0, !PT ;  /* 0x7ff00000050ba812 */ /* 0x000fe400078ec0ff */
[----:B------:R-:W0:Y:S01]  /*8420*/  MUFU.RCP64H R17, R3 ;  /* 0x0000000300117308 */ /* 0x000e220000001800 */
[C---:B------:R-:W-:Y:S02]  /*8430*/  ISETP.GE.U32.AND P1, PT, R10.reuse, R13, PT ;  /* 0x0000000d0a00720c */ /* 0x040fe40003f26070 */
[----:B------:R-:W-:Y:S02]  /*8440*/  @!P2 ISETP.GE.U32.AND P3, PT, R10, R11, PT ;  /* 0x0000000b0a00a20c */ /* 0x000fe40003f66070 */
[----:B------:R-:W-:Y:S02]  /*8450*/  MOV R11, 0x1ca00000 ;  /* 0x1ca00000000b7802 */ /* 0x000fe40000000f00 */
[----:B------:R-:W-:Y:S02]  /*8460*/  @!P2 MOV R18, RZ ;  /* 0x000000ff0012a202 */ /* 0x000fe40000000f00 */
[----:B------:R-:W-:-:S02]  /*8470*/  @!P2 SEL R19, R11, 0x63400000, !P3 ;  /* 0x634000000b13a807 */ /* 0x000fc40005800000 */
[----:B------:R-:W-:Y:S02]  /*8480*/  MOV R14, R13 ;  /* 0x0000000d000e7202 */ /* 0x000fe40000000f00 */
[----:B------:R-:W-:Y:S02]  /*8490*/  @!P2 LOP3.LUT R19, R19, 0x80000000, R7, 0xf8, !PT ;  /* 0x800000001313a812 */ /* 0x000fe400078ef807 */
[----:B------:R-:W-:Y:S01]  /*84a0*/  @!P0 LOP3.LUT R14, R3, 0x7ff00000, RZ, 0xc0, !PT ;  /* 0x7ff00000030e8812 */ /* 0x000fe200078ec0ff */
[----:B0-----:R-:W-:Y:S01]  /*84b0*/  DFMA R8, R16, -R2, 1 ;  /* 0x3ff000001008742b */ /* 0x001fe20000000802 */
[----:B------:R-:W-:Y:S02]  /*84c0*/  @!P2 LOP3.LUT R19, R19, 0x100000, RZ, 0xfc, !PT ;  /* 0x001000001313a812 */ /* 0x000fe400078efcff */
[----:B------:R-:W-:-:S05]  /*84d0*/  IADD3 R22, PT, PT, R14, -0x1, RZ ;  /* 0xffffffff0e167810 */ /* 0x000fca0007ffe0ff */
[----:B------:R-:W-:-:S08]  /*84e0*/  DFMA R8, R8, R8, R8 ;  /* 0x000000080808722b */ /* 0x000fd00000000008 */
[----:B------:R-:W-:Y:S01]  /*84f0*/  DFMA R16, R16, R8, R16 ;  /* 0x000000081010722b */ /* 0x000fe20000000010 */
[----:B------:R-:W-:Y:S02]  /*8500*/  SEL R9, R11, 0x63400000, !P1 ;  /* 0x634000000b097807 */ /* 0x000fe40004800000 */
[----:B------:R-:W-:Y:S02]  /*8510*/  MOV R8, R6 ;  /* 0x0000000600087202 */ /* 0x000fe40000000f00 */
[----:B------:R-:W-:-:S03]  /*8520*/  LOP3.LUT R9, R9, 0x800fffff, R7, 0xf8, !PT ;  /* 0x800fffff09097812 */ /* 0x000fc600078ef807 */
[----:B------:R-:W-:-:S03]  /*8530*/  DFMA R20, R16, -R2, 1 ;  /* 0x3ff000001014742b */ /* 0x000fc60000000802 */
[----:B------:R-:W-:-:S05]  /*8540*/  @!P2 DFMA R8, R8, 2, -R18 ;  /* 0x400000000808a82b */ /* 0x000fca0000000812 */
[----:B------:R-:W-:Y:S01]  /*8550*/  DFMA R16, R16, R20, R16 ;  /* 0x000000141010722b */ /* 0x000fe20000000010 */
[----:B------:R-:W-:-:S04]  /*8560*/  MOV R21, R10 ;  /* 0x0000000a00157202 */ /* 0x000fc80000000f00 */
[----:B------:R-:W-:-:S03]  /*8570*/  @!P2 LOP3.LUT R21, R9, 0x7ff00000, RZ, 0xc0, !PT ;  /* 0x7ff000000915a812 */ /* 0x000fc600078ec0ff */
[----:B------:R-:W-:Y:S01]  /*8580*/  DMUL R18, R16, R8 ;  /* 0x0000000810127228 */ /* 0x000fe20000000000 */
[----:B------:R-:W-:-:S04]  /*8590*/  IADD3 R20, PT, PT, R21, -0x1, RZ ;  /* 0xffffffff15147810 */ /* 0x000fc80007ffe0ff */
[----:B------:R-:W-:-:S03]  /*85a0*/  ISETP.GT.U32.AND P0, PT, R20, 0x7feffffe, PT ;  /* 0x7feffffe1400780c */ /* 0x000fc60003f04070 */
[----:B------:R-:W-:Y:S01]  /*85b0*/  DFMA R12, R18, -R2, R8 ;  /* 0x80000002120c722b */ /* 0x000fe20000000008 */
[----:B------:R-:W-:-:S07]  /*85c0*/  ISETP.GT.U32.OR P0, PT, R22, 0x7feffffe, P0 ;  /* 0x7feffffe1600780c */ /* 0x000fce0000704470 */
[----:B------:R-:W-:-:S06]  /*85d0*/  DFMA R12, R16, R12, R18 ;  /* 0x0000000c100c722b */ /* 0x000fcc0000000012 */
[----:B------:R-:W-:Y:S05]  /*85e0*/  @P0 BRA `(.L_x_112) ;  /* 0x00000000006c0947 */ /* 0x000fea0003800000 */
[----:B------:R-:W-:-:S04]  /*85f0*/  LOP3.LUT R7, R5, 0x7ff00000, RZ, 0xc0, !PT ;  /* 0x7ff0000005077812 */ /* 0x000fc800078ec0ff */
[CC--:B------:R-:W-:Y:S02]  /*8600*/  VIADDMNMX R6, R10.reuse, -R7.reuse, 0xb9600000, !PT ;  /* 0xb96000000a067446 */ /* 0x0c0fe40007800907 */
[----:B------:R-:W-:Y:S02]  /*8610*/  ISETP.GE.U32.AND P0, PT, R10, R7, PT ;  /* 0x000000070a00720c */ /* 0x000fe40003f06070 */
[----:B------:R-:W-:Y:S02]  /*8620*/  VIMNMX R6, PT, PT, R6, 0x46a00000, PT ;  /* 0x46a0000006067848 */ /* 0x000fe40003fe0100 */
[----:B------:R-:W-:-:S04]  /*8630*/  SEL R11, R11, 0x63400000, !P0 ;  /* 0x634000000b0b7807 */ /* 0x000fc80004000000 */
[----:B------:R-:W-:Y:S02]  /*8640*/  IADD3 R14, PT, PT, -R11, R6, RZ ;  /* 0x000000060b0e7210 */ /* 0x000fe40007ffe1ff */
[----:B------:R-:W-:Y:S02]  /*8650*/  MOV R6, RZ ;  /* 0x000000ff00067202 */ /* 0x000fe40000000f00 */
[----:B------:R-:W-:-:S06]  /*8660*/  IADD3 R7, PT, PT, R14, 0x7fe00000, RZ ;  /* 0x7fe000000e077810 */ /* 0x000fcc0007ffe0ff */
[----:B------:R-:W-:-:S10]  /*8670*/  DMUL R10, R12, R6 ;  /* 0x000000060c0a7228 */ /* 0x000fd40000000000 */
[----:B------:R-:W-:-:S13]  /*8680*/  FSETP.GTU.AND P0, PT, |R11|, 1.469367938527859385e-39, PT ;  /* 0x001000000b00780b */ /* 0x000fda0003f0c200 */
[----:B------:R-:W-:Y:S05]  /*8690*/  @P0 BRA `(.L_x_113) ;  /* 0x0000000000940947 */ /* 0x000fea0003800000 */
[----:B------:R-:W-:Y:S01]  /*86a0*/  DFMA R2, R12, -R2, R8 ;  /* 0x800000020c02722b */ /* 0x000fe20000000008 */
[----:B------:R-:W-:-:S09]  /*86b0*/  MOV R6, RZ ;  /* 0x000000ff00067202 */ /* 0x000fd20000000f00 */
[C---:B------:R-:W-:Y:S02]  /*86c0*/  FSETP.NEU.AND P0, PT, R3.reuse, RZ, PT ;  /* 0x000000ff0300720b */ /* 0x040fe40003f0d000 */
[----:B------:R-:W-:-:S04]  /*86d0*/  LOP3.LUT R5, R3, 0x80000000, R5, 0x48, !PT ;  /* 0x8000000003057812 */ /* 0x000fc800078e4805 */
[----:B------:R-:W-:-:S07]  /*86e0*/  LOP3.LUT R7, R5, R7, RZ, 0xfc, !PT ;  /* 0x0000000705077212 */ /* 0x000fce00078efcff */
[----:B------:R-:W-:Y:S05]  /*86f0*/  @!P0 BRA `(.L_x_113) ;  /* 0x00000000007c8947 */ /* 0x000fea0003800000 */
[----:B------:R-:W-:Y:S01]  /*8700*/  IADD3 R3, PT, PT, -R14, RZ, RZ ;  /* 0x000000ff0e037210 */ /* 0x000fe20007ffe1ff */
[----:B------:R-:W-:Y:S01]  /*8710*/  DMUL.RP R6, R12, R6 ;  /* 0x000000060c067228 */ /* 0x000fe20000008000 */
[----:B------:R-:W-:-:S06]  /*8720*/  MOV R2, RZ ;  /* 0x000000ff00027202 */ /* 0x000fcc0000000f00 */
[----:B------:R-:W-:-:S03]  /*8730*/  DFMA R2, R10, -R2, R12 ;  /* 0x800000020a02722b */ /* 0x000fc6000000000c */
[----:B------:R-:W-:-:S03]  /*8740*/  LOP3.LUT R5, R7, R5, RZ, 0x3c, !PT ;  /* 0x0000000507057212 */ /* 0x000fc600078e3cff */
[----:B------:R-:W-:-:S04]  /*8750*/  IADD3 R2, PT, PT, -R14, -0x43300000, RZ ;  /* 0xbcd000000e027810 */ /* 0x000fc80007ffe1ff */
[----:B------:R-:W-:-:S04]  /*8760*/  FSETP.NEU.AND P0, PT, |R3|, R2, PT ;  /* 0x000000020300720b */ /* 0x000fc80003f0d200 */
[----:B------:R-:W-:Y:S02]  /*8770*/  FSEL R10, R6, R10, !P0 ;  /* 0x0000000a060a7208 */ /* 0x000fe40004000000 */
[----:B------:R-:W-:Y:S01]  /*8780*/  FSEL R11, R5, R11, !P0 ;  /* 0x0000000b050b7208 */ /* 0x000fe20004000000 */
[----:B------:R-:W-:Y:S06]  /*8790*/  BRA `(.L_x_113) ;  /* 0x0000000000547947 */ /* 0x000fec0003800000 */
.L_x_112:
[----:B------:R-:W-:-:S14]  /*87a0*/  DSETP.NAN.AND P0, PT, R6, R6, PT ;  /* 0x000000060600722a */ /* 0x000fdc0003f08000 */
[----:B------:R-:W-:Y:S05]  /*87b0*/  @P0 BRA `(.L_x_114) ;  /* 0x0000000000440947 */ /* 0x000fea0003800000 */
[----:B------:R-:W-:-:S14]  /*87c0*/  DSETP.NAN.AND P0, PT, R4, R4, PT ;  /* 0x000000040400722a */ /* 0x000fdc0003f08000 */
[----:B------:R-:W-:Y:S05]  /*87d0*/  @P0 BRA `(.L_x_115) ;  /* 0x0000000000300947 */ /* 0x000fea0003800000 */
[----:B------:R-:W-:Y:S02]  /*87e0*/  ISETP.NE.AND P0, PT, R21, R14, PT ;  /* 0x0000000e1500720c */ /* 0x000fe40003f05270 */
[----:B------:R-:W-:Y:S02]  /*87f0*/  MOV R10, 0x0 ;  /* 0x00000000000a7802 */ /* 0x000fe40000000f00 */
[----:B------:R-:W-:-:S09]  /*8800*/  MOV R11, 0xfff80000 ;  /* 0xfff80000000b7802 */ /* 0x000fd20000000f00 */
[----:B------:R-:W-:Y:S05]  /*8810*/  @!P0 BRA `(.L_x_113) ;  /* 0x0000000000348947 */ /* 0x000fea0003800000 */
[----:B------:R-:W-:Y:S02]  /*8820*/  ISETP.NE.AND P0, PT, R21, 0x7ff00000, PT ;  /* 0x7ff000001500780c */ /* 0x000fe40003f05270 */
[----:B------:R-:W-:Y:S02]  /*8830*/  LOP3.LUT R11, R7, 0x80000000, R5, 0x48, !PT ;  /* 0x80000000070b7812 */ /* 0x000fe400078e4805 */
[----:B------:R-:W-:-:S13]  /*8840*/  ISETP.EQ.OR P0, PT, R14, RZ, !P0 ;  /* 0x000000ff0e00720c */ /* 0x000fda0004702670 */
[----:B------:R-:W-:Y:S02]  /*8850*/  @P0 LOP3.LUT R2, R11, 0x7ff00000, RZ, 0xfc, !PT ;  /* 0x7ff000000b020812 */ /* 0x000fe400078efcff */
[----:B------:R-:W-:Y:S02]  /*8860*/  @!P0 MOV R10, RZ ;  /* 0x000000ff000a8202 */ /* 0x000fe40000000f00 */
[----:B------:R-:W-:Y:S02]  /*8870*/  @P0 MOV R10, RZ ;  /* 0x000000ff000a0202 */ /* 0x000fe40000000f00 */
[----:B------:R-:W-:Y:S01]  /*8880*/  @P0 MOV R11, R2 ;  /* 0x00000002000b0202 */ /* 0x000fe20000000f00 */
[----:B------:R-:W-:Y:S06]  /*8890*/  BRA `(.L_x_113) ;  /* 0x0000000000147947 */ /* 0x000fec0003800000 */
.L_x_115:
[----:B------:R-:W-:Y:S02]  /*88a0*/  LOP3.LUT R11, R5, 0x80000, RZ, 0xfc, !PT ;  /* 0x00080000050b7812 */ /* 0x000fe400078efcff */
[----:B------:R-:W-:Y:S01]  /*88b0*/  MOV R10, R4 ;  /* 0x00000004000a7202 */ /* 0x000fe20000000f00 */
[----:B------:R-:W-:Y:S06]  /*88c0*/  BRA `(.L_x_113) ;  /* 0x0000000000087947 */ /* 0x000fec0003800000 */
.L_x_114:
[----:B------:R-:W-:Y:S02]  /*88d0*/  LOP3.LUT R11, R7, 0x80000, RZ, 0xfc, !PT ;  /* 0x00080000070b7812 */ /* 0x000fe400078efcff */
[----:B------:R-:W-:-:S07]  /*88e0*/  MOV R10, R6 ;  /* 0x00000006000a7202 */ /* 0x000fce0000000f00 */
.L_x_113:
[----:B------:R-:W-:Y:S05]  /*88f0*/  BSYNC.RECONVERGENT B1 ;  /* 0x0000000000017941 */ /* 0x000fea0003800200 */
.L_x_111:
[----:B------:R-:W-:Y:S01]  /*8900*/  HFMA2 R3, -RZ, RZ, 0, 0 ;  /* 0x00000000ff037431 */ /* 0x000fe200000001ff */
[----:B------:R-:W-:-:S04]  /*8910*/  MOV R2, R0 ;  /* 0x0000000000027202 */ /* 0x000fc80000000f00 */
[----:B------:R-:W-:Y:S05]  /*8920*/  RET.REL.NODEC R2 `(_Z19threedp3_likelihoodPfS_S_S_fiii) ;  /* 0xffffff7402b47950 */ /* 0x000fea0003c3ffff */
        .weak           $__internal_1_$__cuda_sm20_sqrt_rn_f32_slowpath
        .type           $__internal_1_$__cuda_sm20_sqrt_rn_f32_slowpath,@function
        .size           $__internal_1_$__cuda_sm20_sqrt_rn_f32_slowpath,($__internal_2_$__cuda_sm3x_div_rn_noftz_f32_slowpath - $__internal_1_$__cuda_sm20_sqrt_rn_f32_slowpath)
$__internal_1_$__cuda_sm20_sqrt_rn_f32_slowpath:
[----:B------:R-:W-:-:S13]  /*8930*/  LOP3.LUT P0, RZ, R0, 0x7fffffff, RZ, 0xc0, !PT ;  /* 0x7fffffff00ff7812 */ /* 0x000fda000780c0ff */
[----:B------:R-:W-:Y:S01]  /*8940*/  @!P0 MOV R17, R0 ;  /* 0x0000000000118202 */ /* 0x000fe20000000f00 */
[----:B------:R-:W-:Y:S06]  /*8950*/  @!P0 BRA `(.L_x_116) ;  /* 0x0000000000408947 */ /* 0x000fec0003800000 */
[----:B------:R-:W-:-:S13]  /*8960*/  FSETP.GEU.FTZ.AND P0, PT, R0, RZ, PT ;  /* 0x000000ff0000720b */ /* 0x000fda0003f1e000 */
[----:B------:R-:W-:Y:S01]  /*8970*/  @!P0 MOV R17, 0x7fffffff ;  /* 0x7fffffff00118802 */ /* 0x000fe20000000f00 */
[----:B------:R-:W-:Y:S06]  /*8980*/  @!P0 BRA `(.L_x_116) ;  /* 0x0000000000348947 */ /* 0x000fec0003800000 */
[----:B------:R-:W-:-:S13]  /*8990*/  FSETP.GTU.FTZ.AND P0, PT, |R0|, +INF , PT ;  /* 0x7f8000000000780b */ /* 0x000fda0003f1c200 */
[----:B------:R-:W-:Y:S01]  /*89a0*/  @P0 FADD.FTZ R17, R0, 1 ;  /* 0x3f80000000110421 */ /* 0x000fe20000010000 */
[----:B------:R-:W-:Y:S06]  /*89b0*/  @P0 BRA `(.L_x_116) ;  /* 0x0000000000280947 */ /* 0x000fec0003800000 */
[----:B------:R-:W-:-:S13]  /*89c0*/  FSETP.NEU.FTZ.AND P0, PT, |R0|, +INF , PT ;  /* 0x7f8000000000780b */ /* 0x000fda0003f1d200 */
[----:B------:R-:W-:-:S04]  /*89d0*/  @P0 FFMA R18, R0, 1.84467440737095516160e+19, RZ ;  /* 0x5f80000000120823 */ /* 0x000fc800000000ff */
[----:B------:R-:W0:Y:S02]  /*89e0*/  @P0 MUFU.RSQ R19, R18 ;  /* 0x0000001200130308 */ /* 0x000e240000001400 */
[----:B0-----:R-:W-:Y:S01]  /*89f0*/  @P0 FMUL.FTZ R3, R18, R19 ;  /* 0x0000001312030220 */ /* 0x001fe20000410000 */
[----:B------:R-:W-:-:S03]  /*8a00*/  @P0 FMUL.FTZ R16, R19, 0.5 ;  /* 0x3f00000013100820 */ /* 0x000fc60000410000 */
[----:B------:R-:W-:-:S04]  /*8a10*/  @P0 FADD.FTZ R17, -R3, -RZ ;  /* 0x800000ff03110221 */ /* 0x000fc80000010100 */
[----:B------:R-:W-:Y:S01]  /*8a20*/  @P0 FFMA R20, R3, R17, R18 ;  /* 0x0000001103140223 */ /* 0x000fe20000000012 */
[----:B------:R-:W-:-:S03]  /*8a30*/  @!P0 MOV R17, R0 ;  /* 0x0000000000118202 */ /* 0x000fc60000000f00 */
[----:B------:R-:W-:-:S04]  /*8a40*/  @P0 FFMA R16, R20, R16, R3 ;  /* 0x0000001014100223 */ /* 0x000fc80000000003 */
[----:B------:R-:W-:-:S07]  /*8a50*/  @P0 FMUL.FTZ R17, R16, 2.3283064365386962891e-10 ;  /* 0x2f80000010110820 */ /* 0x000fce0000410000 */
.L_x_116:
[----:B------:R-:W-:-:S04]  /*8a60*/  HFMA2 R3, -RZ, RZ, 0, 0 ;  /* 0x00000000ff037431 */ /* 0x000fc800000001ff */
[----:B------:R-:W-:Y:S05]  /*8a70*/  RET.REL.NODEC R2 `(_Z19threedp3_likelihoodPfS_S_S_fiii) ;  /* 0xffffff7402607950 */ /* 0x000fea0003c3ffff */
        .weak           $__internal_2_$__cuda_sm3x_div_rn_noftz_f32_slowpath
        .type           $__internal_2_$__cuda_sm3x_div_rn_noftz_f32_slowpath,@function
        .size           $__internal_2_$__cuda_sm3x_div_rn_noftz_f32_slowpath,(.L_x_132 - $__internal_2_$__cuda_sm3x_div_rn_noftz_f32_slowpath)
$__internal_2_$__cuda_sm3x_div_rn_noftz_f32_slowpath:
[----:B------:R-:W-:Y:S01]  /*8a80*/  SHF.R.U32.HI R0, RZ, 0x17, R2 ;  /* 0x00000017ff007819 */ /* 0x000fe20000011602 */
[----:B------:R-:W-:Y:S04]  /*8a90*/  BSSY.RECONVERGENT B1, `(.L_x_117) ;  /* 0x000005d000017945 */ /* 0x000fe80003800200 */
[----:B------:R-:W-:Y:S01]  /*8aa0*/  BSSY.RELIABLE B2, `(.L_x_118) ;  /* 0x000001b000027945 */ /* 0x000fe20003800100 */
[----:B------:R-:W-:Y:S02]  /*8ab0*/  MOV R8, R2 ;  /* 0x0000000200087202 */ /* 0x000fe40000000f00 */
[----:B------:R-:W-:-:S04]  /*8ac0*/  LOP3.LUT R5, R0, 0xff, RZ, 0xc0, !PT ;  /* 0x000000ff00057812 */ /* 0x000fc800078ec0ff */
[----:B------:R-:W-:-:S04]  /*8ad0*/  IADD3 R9, PT, PT, R5, -0x1, RZ ;  /* 0xffffffff05097810 */ /* 0x000fc80007ffe0ff */
[----:B------:R-:W-:-:S13]  /*8ae0*/  ISETP.GT.U32.AND P0, PT, R9, 0xfd, PT ;  /* 0x000000fd0900780c */ /* 0x000fda0003f04070 */
[----:B------:R-:W-:Y:S01]  /*8af0*/  @!P0 MOV R10, RZ ;  /* 0x000000ff000a8202 */ /* 0x000fe20000000f00 */
[----:B------:R-:W-:Y:S06]  /*8b00*/  @!P0 BRA `(.L_x_119) ;  /* 0x0000000000508947 */ /* 0x000fec0003800000 */
[----:B------:R-:W-:Y:S02]  /*8b10*/  FSETP.GTU.FTZ.AND P0, PT, |R2|, +INF , PT ;  /* 0x7f8000000200780b */ /* 0x000fe40003f1c200 */
[----:B------:R-:W-:-:S11]  /*8b20*/  MOV R0, R2 ;  /* 0x0000000200007202 */ /* 0x000fd60000000f00 */
[----:B------:R-:W-:Y:S05]  /*8b30*/  @P0 BREAK.RELIABLE B2 ;  /* 0x0000000000020942 */ /* 0x000fea0003800100 */
[----:B------:R-:W-:Y:S05]  /*8b40*/  @P0 BRA `(.L_x_120) ;  /* 0x0000000400400947 */ /* 0x000fea0003800000 */
[----:B------:R-:W-:-:S05]  /*8b50*/  HFMA2 R3, -RZ, RZ, 1.8720703125, 9504 ;  /* 0x3f7d70a4ff037431 */ /* 0x000fca00000001ff */
[----:B------:R-:W-:-:S13]  /*8b60*/  LOP3.LUT P0, RZ, R8, 0x7fffffff, R3, 0xc8, !PT ;  /* 0x7fffffff08ff7812 */ /* 0x000fda000780c803 */
[----:B------:R-:W-:Y:S05]  /*8b70*/  @!P0 BREAK.RELIABLE B2 ;  /* 0x0000000000028942 */ /* 0x000fea0003800100 */
[----:B------:R-:W-:Y:S05]  /*8b80*/  @!P0 BRA `(.L_x_121) ;  /* 0x0000000400288947 */ /* 0x000fea0003800000 */
[----:B------:R-:W-:Y:S02]  /*8b90*/  FSETP.NEU.FTZ.AND P0, PT, |R0|, +INF , PT ;  /* 0x7f8000000000780b */ /* 0x000fe40003f1d200 */
[----:B------:R-:W-:-:S04]  /*8ba0*/  LOP3.LUT P1, RZ, R3, 0x7fffffff, RZ, 0xc0, !PT ;  /* 0x7fffffff03ff7812 */ /* 0x000fc8000782c0ff */
[----:B------:R-:W-:-:S13]  /*8bb0*/  PLOP3.LUT P0, PT, P0, P1, PT, 0x2f, 0xf2 ;  /* 0x0000000000f2781c */ /* 0x000fda0000702577 */
[----:B------:R-:W-:Y:S05]  /*8bc0*/  @P0 BREAK.RELIABLE B2 ;  /* 0x0000000000020942 */ /* 0x000fea0003800100 */
[----:B------:R-:W-:Y:S05]  /*8bd0*/  @P0 BRA `(.L_x_122) ;  /* 0x00000004000c0947 */ /* 0x000fea0003800000 */
[----:B------:R-:W-:-:S13]  /*8be0*/  LOP3.LUT P0, RZ, R8, 0x7fffffff, RZ, 0xc0, !PT ;  /* 0x7fffffff08ff7812 */ /* 0x000fda000780c0ff */
[----:B------:R-:W-:Y:S05]  /*8bf0*/  @!P0 BREAK.RELIABLE B2 ;  /* 0x0000000000028942 */ /* 0x000fea0003800100 */
[----:B------:R-:W-:Y:S05]  /*8c00*/  @!P0 BRA `(.L_x_123) ;  /* 0x0000000000f48947 */ /* 0x000fea0003800000 */
[----:B------:R-:W-:Y:S02]  /*8c10*/  ISETP.GE.AND P0, PT, R9, RZ, PT ;  /* 0x000000ff0900720c */ /* 0x000fe40003f06270 */
[----:B------:R-:W-:-:S11]  /*8c20*/  MOV R10, RZ ;  /* 0x000000ff000a7202 */ /* 0x000fd60000000f00 */
[----:B------:R-:W-:Y:S01]  /*8c30*/  @!P0 FFMA R8, R0, 1.84467440737095516160e+19, RZ ;  /* 0x5f80000000088823 */ /* 0x000fe200000000ff */
[----:B------:R-:W-:-:S07]  /*8c40*/  @!P0 IADD3 R10, PT, PT, R10, 0x40, RZ ;  /* 0x000000400a0a8810 */ /* 0x000fce0007ffe0ff */
.L_x_119:
[----:B------:R-:W-:Y:S05]  /*8c50*/  BSYNC.RELIABLE B2 ;  /* 0x0000000000027941 */ /* 0x000fea0003800100 */
.L_x_118:
[----:B------:R-:W-:Y:S01]  /*8c60*/  LEA R3, R5, 0xc0800000, 0x17 ;  /* 0xc080000005037811 */ /* 0x000fe200078eb8ff */
[----:B------:R-:W-:Y:S01]  /*8c70*/  UMOV UR4, 0x3f7d70a4 ;  /* 0x3f7d70a400047882 */ /* 0x000fe20000000000 */
[----:B------:R-:W-:Y:S01]  /*8c80*/  IADD3 R5, PT, PT, R10, 0x7e, -R5 ;  /* 0x0000007e0a057810 */ /* 0x000fe20007ffe805 */
[----:B------:R-:W-:Y:S01]  /*8c90*/  UIADD3 UR4, UPT, UPT, UR4, 0x800000, URZ ;  /* 0x0080000004047890 */ /* 0x000fe2000fffe0ff */
[----:B------:R-:W-:Y:S01]  /*8ca0*/  IADD3 R8, PT, PT, -R3, R8, RZ ;  /* 0x0000000803087210 */ /* 0x000fe20007ffe1ff */
[----:B------:R-:W-:Y:S03]  /*8cb0*/  BSSY.RECONVERGENT B2, `(.L_x_124) ;  /* 0x0000031000027945 */ /* 0x000fe60003800200 */
[----:B------:R-:W0:Y:S01]  /*8cc0*/  MUFU.RCP R0, R8 ;  /* 0x0000000800007308 */ /* 0x000e220000001000 */
[----:B------:R-:W-:-:S04]  /*8cd0*/  FADD.FTZ R3, -R8, -RZ ;  /* 0x800000ff08037221 */ /* 0x000fc80000010100 */
[----:B0-----:R-:W-:-:S04]  /*8ce0*/  FFMA R9, R0, R3, 1 ;  /* 0x3f80000000097423 */ /* 0x001fc80000000003 */
[----:B------:R-:W-:-:S04]  /*8cf0*/  FFMA R0, R0, R9, R0 ;  /* 0x0000000900007223 */ /* 0x000fc80000000000 */
[----:B------:R-:W-:-:S04]  /*8d00*/  FFMA R9, R0, UR4, RZ ;  /* 0x0000000400097c23 */ /* 0x000fc800080000ff */
[----:B------:R-:W-:-:S04]  /*8d10*/  FFMA R12, R3, R9, UR4 ;  /* 0x00000004030c7e23 */ /* 0x000fc80008000009 */
[----:B------:R-:W-:-:S04]  /*8d20*/  FFMA R9, R0, R12, R9 ;  /* 0x0000000c00097223 */ /* 0x000fc80000000009 */
[----:B------:R-:W-:-:S04]  /*8d30*/  FFMA R12, R3, R9, UR4 ;  /* 0x00000004030c7e23 */ /* 0x000fc80008000009 */
[----:B------:R-:W-:-:S05]  /*8d40*/  FFMA R3, R0, R12, R9 ;  /* 0x0000000c00037223 */ /* 0x000fca0000000009 */
[----:B------:R-:W-:-:S04]  /*8d50*/  SHF.R.U32.HI R8, RZ, 0x17, R3 ;  /* 0x00000017ff087819 */ /* 0x000fc80000011603 */
[----:B------:R-:W-:-:S04]  /*8d60*/  LOP3.LUT R8, R8, 0xff, RZ, 0xc0, !PT ;  /* 0x000000ff08087812 */ /* 0x000fc800078ec0ff */
[----:B------:R-:W-:-:S04]  /*8d70*/  IADD3 R10, PT, PT, R8, R5, RZ ;  /* 0x00000005080a7210 */ /* 0x000fc80007ffe0ff */
[----:B------:R-:W-:-:S04]  /*8d80*/  IADD3 R8, PT, PT, R10, -0x1, RZ ;  /* 0xffffffff0a087810 */ /* 0x000fc80007ffe0ff */
[----:B------:R-:W-:-:S13]  /*8d90*/  ISETP.GE.U32.AND P0, PT, R8, 0xfe, PT ;  /* 0x000000fe0800780c */ /* 0x000fda0003f06070 */
[----:B------:R-:W-:Y:S05]  /*8da0*/  @!P0 BRA `(.L_x_125) ;  /* 0x0000000000808947 */ /* 0x000fea0003800000 */
[----:B------:R-:W-:-:S13]  /*8db0*/  ISETP.GT.AND P0, PT, R10, 0xfe, PT ;  /* 0x000000fe0a00780c */ /* 0x000fda0003f04270 */
[----:B------:R-:W-:Y:S05]  /*8dc0*/  @P0 BRA `(.L_x_126) ;  /* 0x00000000006c0947 */ /* 0x000fea0003800000 */
[----:B------:R-:W-:-:S13]  /*8dd0*/  ISETP.GE.AND P0, PT, R10, 0x1, PT ;  /* 0x000000010a00780c */ /* 0x000fda0003f06270 */
[----:B------:R-:W-:Y:S05]  /*8de0*/  @P0 BRA `(.L_x_127) ;  /* 0x0000000000740947 */ /* 0x000fea0003800000 */
[----:B------:R-:W-:Y:S02]  /*8df0*/  ISETP.GE.AND P0, PT, R10, -0x18, PT ;  /* 0xffffffe80a00780c */ /* 0x000fe40003f06270 */
[----:B------:R-:W-:-:S11]  /*8e00*/  LOP3.LUT R3, R3, 0x80000000, RZ, 0xc0, !PT ;  /* 0x8000000003037812 */ /* 0x000fd600078ec0ff */
[----:B------:R-:W-:Y:S05]  /*8e10*/  @!P0 BRA `(.L_x_127) ;  /* 0x0000000000688947 */ /* 0x000fea0003800000 */
[-CC-:B------:R-:W-:Y:S01]  /*8e20*/  FFMA.RZ R5, R0, R12.reuse, R9.reuse ;  /* 0x0000000c00057223 */ /* 0x180fe2000000c009 */
[C---:B------:R-:W-:Y:S02]  /*8e30*/  ISETP.NE.AND P2, PT, R10.reuse, RZ, PT ;  /* 0x000000ff0a00720c */ /* 0x040fe40003f45270 */
[----:B------:R-:W-:Y:S02]  /*8e40*/  ISETP.NE.AND P1, PT, R10, RZ, PT ;  /* 0x000000ff0a00720c */ /* 0x000fe40003f25270 */
[----:B------:R-:W-:Y:S01]  /*8e50*/  LOP3.LUT R8, R5, 0x7fffff, RZ, 0xc0, !PT ;  /* 0x007fffff05087812 */ /* 0x000fe200078ec0ff */
[CCC-:B------:R-:W-:Y:S01]  /*8e60*/  FFMA.RP R5, R0.reuse, R12.reuse, R9.reuse ;  /* 0x0000000c00057223 */ /* 0x1c0fe20000008009 */
[----:B------:R-:W-:Y:S01]  /*8e70*/  FFMA.RM R0, R0, R12, R9 ;  /* 0x0000000c00007223 */ /* 0x000fe20000004009 */
[----:B------:R-:W-:Y:S02]  /*8e80*/  IADD3 R9, PT, PT, R10, 0x20, RZ ;  /* 0x000000200a097810 */ /* 0x000fe40007ffe0ff */
[----:B------:R-:W-:-:S02]  /*8e90*/  LOP3.LUT R8, R8, 0x800000, RZ, 0xfc, !PT ;  /* 0x0080000008087812 */ /* 0x000fc400078efcff */
[----:B------:R-:W-:Y:S02]  /*8ea0*/  IADD3 R10, PT, PT, -R10, RZ, RZ ;  /* 0x000000ff0a0a7210 */ /* 0x000fe40007ffe1ff */
[----:B------:R-:W-:Y:S02]  /*8eb0*/  SHF.L.U32 R9, R8, R9, RZ ;  /* 0x0000000908097219 */ /* 0x000fe400000006ff */
[----:B------:R-:W-:Y:S02]  /*8ec0*/  FSETP.NEU.FTZ.AND P0, PT, R5, R0, PT ;  /* 0x000000000500720b */ /* 0x000fe40003f1d000 */
[----:B------:R-:W-:Y:S02]  /*8ed0*/  SEL R5, R10, RZ, P2 ;  /* 0x000000ff0a057207 */ /* 0x000fe40001000000 */
[----:B------:R-:W-:Y:S02]  /*8ee0*/  ISETP.NE.AND P1, PT, R9, RZ, P1 ;  /* 0x000000ff0900720c */ /* 0x000fe40000f25270 */
[----:B------:R-:W-:-:S02]  /*8ef0*/  SHF.R.U32.HI R5, RZ, R5, R8 ;  /* 0x00000005ff057219 */ /* 0x000fc40000011608 */
[----:B------:R-:W-:Y:S02]  /*8f00*/  PLOP3.LUT P0, PT, P0, P1, PT, 0xf8, 0x8f ;  /* 0x00000000008f781c */ /* 0x000fe40000703f70 */
[----:B------:R-:W-:Y:S02]  /*8f10*/  SHF.R.U32.HI R9, RZ, 0x1, R5 ;  /* 0x00000001ff097819 */ /* 0x000fe40000011605 */
[----:B------:R-:W-:-:S04]  /*8f20*/  SEL R0, RZ, 0x1, !P0 ;  /* 0x00000001ff007807 */ /* 0x000fc80004000000 */
[----:B------:R-:W-:-:S04]  /*8f30*/  LOP3.LUT R0, R0, 0x1, R9, 0xf8, !PT ;  /* 0x0000000100007812 */ /* 0x000fc800078ef809 */
[----:B------:R-:W-:-:S04]  /*8f40*/  LOP3.LUT R0, R0, R5, RZ, 0xc0, !PT ;  /* 0x0000000500007212 */ /* 0x000fc800078ec0ff */
[----:B------:R-:W-:-:S04]  /*8f50*/  IADD3 R0, PT, PT, R9, R0, RZ ;  /* 0x0000000009007210 */ /* 0x000fc80007ffe0ff */
[----:B------:R-:W-:Y:S01]  /*8f60*/  LOP3.LUT R3, R0, R3, RZ, 0xfc, !PT ;  /* 0x0000000300037212 */ /* 0x000fe200078efcff */
[----:B------:R-:W-:Y:S06]  /*8f70*/  BRA `(.L_x_127) ;  /* 0x0000000000107947 */ /* 0x000fec0003800000 */
.L_x_126:
[----:B------:R-:W-:-:S04]  /*8f80*/  LOP3.LUT R3, R3, 0x80000000, RZ, 0xc0, !PT ;  /* 0x8000000003037812 */ /* 0x000fc800078ec0ff */
[----:B------:R-:W-:Y:S01]  /*8f90*/  LOP3.LUT R3, R3, 0x7f800000, RZ, 0xfc, !PT ;  /* 0x7f80000003037812 */ /* 0x000fe200078efcff */
[----:B------:R-:W-:Y:S06]  /*8fa0*/  BRA `(.L_x_127) ;  /* 0x0000000000047947 */ /* 0x000fec0003800000 */
.L_x_125:
[----:B------:R-:W-:-:S07]  /*8fb0*/  LEA R3, R5, R3, 0x17 ;  /* 0x0000000305037211 */ /* 0x000fce00078eb8ff */
.L_x_127:
[----:B------:R-:W-:Y:S05]  /*8fc0*/  BSYNC.RECONVERGENT B2 ;  /* 0x0000000000027941 */ /* 0x000fea0003800200 */
.L_x_124:
[----:B------:R-:W-:Y:S05]  /*8fd0*/  BRA `(.L_x_128) ;  /* 0x0000000000207947 */ /* 0x000fea0003800000 */
.L_x_123:
[----:B------:R-:W-:-:S04]  /*8fe0*/  LOP3.LUT R3, R8, 0x80000000, R3, 0x48, !PT ;  /* 0x8000000008037812 */ /* 0x000fc800078e4803 */
[----:B------:R-:W-:Y:S01]  /*8ff0*/  LOP3.LUT R3, R3, 0x7f800000, RZ, 0xfc, !PT ;  /* 0x7f80000003037812 */ /* 0x000fe200078efcff */
[----:B------:R-:W-:Y:S06]  /*9000*/  BRA `(.L_x_128) ;  /* 0x0000000000147947 */ /* 0x000fec0003800000 */
.L_x_122:
[----:B------:R-:W-:Y:S01]  /*9010*/  LOP3.LUT R3, R8, 0x80000000, R3, 0x48, !PT ;  /* 0x8000000008037812 */ /* 0x000fe200078e4803 */
[----:B------:R-:W-:Y:S06]  /*9020*/  BRA `(.L_x_128) ;  /* 0x00000000000c7947 */ /* 0x000fec0003800000 */
.L_x_121:
[----:B------:R-:W0:Y:S01]  /*9030*/  MUFU.RSQ R3, -QNAN ;  /* 0xffc0000000037908 */ /* 0x000e220000001400 */
[----:B------:R-:W-:Y:S05]  /*9040*/  BRA `(.L_x_128) ;  /* 0x0000000000047947 */ /* 0x000fea0003800000 */
.L_x_120:
[----:B------:R-:W-:-:S07]  /*9050*/  FADD.FTZ R3, R0, 0.99000000953674316406 ;  /* 0x3f7d70a400037421 */ /* 0x000fce0000010000 */
.L_x_128:
[----:B------:R-:W-:Y:S05]  /*9060*/  BSYNC.RECONVERGENT B1 ;  /* 0x0000000000017941 */ /* 0x000fea0003800200 */
.L_x_117:
[----:B------:R-:W-:-:S04]  /*9070*/  HFMA2 R5, -RZ, RZ, 0, 0 ;  /* 0x00000000ff057431 */ /* 0x000fc800000001ff */
[----:B0-----:R-:W-:Y:S05]  /*9080*/  RET.REL.NODEC R4 `(_Z19threedp3_likelihoodPfS_S_S_fiii) ;  /* 0xffffff6c04dc7950 */ /* 0x001fea0003c3ffff */
.L_x_129:
[----:B------:R-:W-:-:S00]  /*9090*/  BRA `(.L_x_129) ;  /* 0xfffffffc00fc7947 */ /* 0x000fc0000383ffff */
[----:B------:R-:W-:-:S00]  /*90a0*/  NOP ;  /* 0x0000000000007918 */ /* 0x000fc00000000000 */
        /* <DEDUP_REMOVED lines=13> */
.L_x_132:


//--------------------- .nv.shared.reserved.0     --------------------------
	.section	.nv.shared.reserved.0,"aw",@nobits
	.weak		__nv_reservedSMEM_offset_0_alias
	.size		__nv_reservedSMEM_offset_0_alias, 0, 64
	.other		__nv_reservedSMEM_offset_0_alias,@"STO_CUDA_RESERVED_SHARED STV_DEFAULT"
__nv_reservedSMEM_offset_0_alias:
	.zero		0
	.zero		64


//--------------------- .nv.constant0._Z19threedp3_likelihoodPfS_S_S_fiii --------------------------
	.section	.nv.constant0._Z19threedp3_likelihoodPfS_S_S_fiii,"a",@progbits
	.sectionflags	@""
	.align	4
.nv.constant0._Z19threedp3_likelihoodPfS_S_S_fiii:
	.zero		944


//--------------------- SYMBOLS --------------------------

	.type		.nv.reservedSmem.offset0,@object
	.size		.nv.reservedSmem.offset0,0x4
